// auto-generated by cutlass_sweep.gemm — config: {"arch": "sm_90", "cluster_m": 1, "cluster_n": 1, "dtype": "tf32", "dtype_b": "tf32", "layout": "nt", "stages": 5, "tile_k": 128, "tile_m": 128, "tile_n": 64}
#include "cutlass/cutlass.h"
#include "cutlass/gemm/collective/collective_builder.hpp"
#include "cutlass/gemm/device/gemm_universal_adapter.h"
#include "cutlass/gemm/kernel/gemm_universal.hpp"
#include "cutlass/epilogue/collective/collective_builder.hpp"

using ElemA = cutlass::tfloat32_t;
using ElemB = cutlass::tfloat32_t;
using ElemCD = cutlass::tfloat32_t;
using Acc  = float;
using TileShape    = cute::Shape<cute::_128, cute::_64, cute::_128>;
using ClusterShape = cute::Shape<cute::_1, cute::_1, cute::_1>;

using CollectiveEpilogue = typename cutlass::epilogue::collective::CollectiveBuilder<
    cutlass::arch::Sm90, cutlass::arch::OpClassTensorOp,
    TileShape, ClusterShape,
    cutlass::epilogue::collective::EpilogueTileAuto,
    Acc, Acc,
    ElemCD, cutlass::layout::RowMajor, 128 / cutlass::sizeof_bits<ElemCD>::value,
    ElemCD, cutlass::layout::RowMajor, 128 / cutlass::sizeof_bits<ElemCD>::value,
    cutlass::epilogue::collective::EpilogueScheduleAuto
  >::CollectiveOp;

using CollectiveMainloop = typename cutlass::gemm::collective::CollectiveBuilder<
    cutlass::arch::Sm90, cutlass::arch::OpClassTensorOp,
    ElemA, cutlass::layout::RowMajor, 128 / cutlass::sizeof_bits<ElemA>::value,
    ElemB, cutlass::layout::ColumnMajor, 128 / cutlass::sizeof_bits<ElemB>::value,
    Acc,
    TileShape, ClusterShape,
    cutlass::gemm::collective::StageCount<5>,
    cutlass::gemm::collective::KernelScheduleAuto
  >::CollectiveOp;

using GemmKernel = cutlass::gemm::kernel::GemmUniversal<
    cute::Shape<int,int,int,int>,
    CollectiveMainloop,
    CollectiveEpilogue
>;
using Gemm = cutlass::gemm::device::GemmUniversalAdapter<GemmKernel>;

// Force the device kernel symbol into the cubin without needing a host main.
auto* _anchor = &cutlass::device_kernel<GemmKernel>;


// ===== COMPILED SASS (sm_90a) =====

	.target	sm_90a

	.elftype	@"ET_EXEC"


//--------------------- .note.nv.tkinfo           --------------------------
	.section	.note.nv.tkinfo,"",@"SHT_NOTE"
	.sectionflags	@"SHF_NOTE_NV_TKINFO"
	.tkinfo
        /*0018*/ 	.word	0x00000002
        /*0030*/ 	.string	""
        /*0030*/ 	.string	"ptxas"
        /*0030*/ 	.string	"Cuda compilation tools, release 13.0, V13.0.88"
        /*0030*/ 	.string	"Build cuda_13.0.r13.0/compiler.36424714_0"
        /*0030*/ 	.string	"-arch sm_90a -m 64 "



//--------------------- .note.nv.cuinfo           --------------------------
	.section	.note.nv.cuinfo,"",@"SHT_NOTE"
	.sectionflags	@"SHF_NOTE_NV_CUINFO"
        /*0018*/ 	.short	0x0002
        /*001a*/ 	.short	0x005a
        /*001c*/ 	.short	0x0082
	.zero		2


//--------------------- .nv.info                  --------------------------
	.section	.nv.info,"",@"SHT_CUDA_INFO"
	.align	4


	//----- nvinfo : EIATTR_REGCOUNT
	.align		4
        /*0000*/ 	.byte	0x04, 0x2f
        /*0002*/ 	.short	(.L_15 - .L_14)
	.align		4
.L_14:
        /*0004*/ 	.word	index@(_ZN7cutlass13device_kernelINS_4gemm6kernel13GemmUniversalIN4cute5tupleIJiiiiEEENS1_10collective13CollectiveMmaINS1_34MainloopSm90TmaGmmaWarpSpecializedILi5ENS5_IJNS4_1CILi1EEESB_SB_EEENS1_35KernelTmaWarpSpecializedCooperativeEEENS5_IJNSA_ILi128EEENSA_ILi64EEESF_EEENS_10tfloat32_tENS5_IJlSB_lEEESI_SJ_NS4_8TiledMMAINS4_8MMA_AtomIJNS4_4SM904GMMA29MMA_64x64x8_F32TF32TF32_SS_TNILNSN_7ScaleInE1ELSP_1EEEEEENS4_6LayoutINS5_IJNSA_ILi2EEESB_SB_EEENS5_IJSB_NSA_ILi0EEESV_EEEEENS5_IJNS4_10UnderscoreESY_SY_EEEEENS4_13SM90_TMA_LOADENS4_14ComposedLayoutINS4_7SwizzleILi3ELi4ELi3EEENS4_18smem_ptr_flag_bitsILi32EEENSS_INS5_IJNSA_ILi8EEENSA_ILi32EEEEEENS5_IJS18_SB_EEEEEEEvNS4_8identityES11_S1C_vS1D_EENS_8epilogue10collective6detail29Sm90TmaWarpSpecializedAdapterINS1G_15DefaultEpilogueISI_SJ_SJ_NS1F_6thread17LinearCombinationISI_Li1EffLNS1K_9ScaleType4KindE0ELNS_15FloatRoundStyleE2ESI_EENS1_15EpilogueDefaultEEEEEvvEEEEvNT_6ParamsE)
        /*0008*/ 	.word	0x000000a8


	//----- nvinfo : EIATTR_FRAME_SIZE
	.align		4
.L_15:
        /*000c*/ 	.byte	0x04, 0x11
        /*000e*/ 	.short	(.L_17 - .L_16)
	.align		4
.L_16:
        /*0010*/ 	.word	index@(_ZN7cutlass13device_kernelINS_4gemm6kernel13GemmUniversalIN4cute5tupleIJiiiiEEENS1_10collective13CollectiveMmaINS1_34MainloopSm90TmaGmmaWarpSpecializedILi5ENS5_IJNS4_1CILi1EEESB_SB_EEENS1_35KernelTmaWarpSpecializedCooperativeEEENS5_IJNSA_ILi128EEENSA_ILi64EEESF_EEENS_10tfloat32_tENS5_IJlSB_lEEESI_SJ_NS4_8TiledMMAINS4_8MMA_AtomIJNS4_4SM904GMMA29MMA_64x64x8_F32TF32TF32_SS_TNILNSN_7ScaleInE1ELSP_1EEEEEENS4_6LayoutINS5_IJNSA_ILi2EEESB_SB_EEENS5_IJSB_NSA_ILi0EEESV_EEEEENS5_IJNS4_10UnderscoreESY_SY_EEEEENS4_13SM90_TMA_LOADENS4_14ComposedLayoutINS4_7SwizzleILi3ELi4ELi3EEENS4_18smem_ptr_flag_bitsILi32EEENSS_INS5_IJNSA_ILi8EEENSA_ILi32EEEEEENS5_IJS18_SB_EEEEEEEvNS4_8identityES11_S1C_vS1D_EENS_8epilogue10collective6detail29Sm90TmaWarpSpecializedAdapterINS1G_15DefaultEpilogueISI_SJ_SJ_NS1F_6thread17LinearCombinationISI_Li1EffLNS1K_9ScaleType4KindE0ELNS_15FloatRoundStyleE2ESI_EENS1_15EpilogueDefaultEEEEEvvEEEEvNT_6ParamsE)
        /*0014*/ 	.word	0x00000000


	//----- nvinfo : EIATTR_MIN_STACK_SIZE
	.align		4
.L_17:
        /*0018*/ 	.byte	0x04, 0x12
        /*001a*/ 	.short	(.L_19 - .L_18)
	.align		4
.L_18:
        /*001c*/ 	.word	index@(_ZN7cutlass13device_kernelINS_4gemm6kernel13GemmUniversalIN4cute5tupleIJiiiiEEENS1_10collective13CollectiveMmaINS1_34MainloopSm90TmaGmmaWarpSpecializedILi5ENS5_IJNS4_1CILi1EEESB_SB_EEENS1_35KernelTmaWarpSpecializedCooperativeEEENS5_IJNSA_ILi128EEENSA_ILi64EEESF_EEENS_10tfloat32_tENS5_IJlSB_lEEESI_SJ_NS4_8TiledMMAINS4_8MMA_AtomIJNS4_4SM904GMMA29MMA_64x64x8_F32TF32TF32_SS_TNILNSN_7ScaleInE1ELSP_1EEEEEENS4_6LayoutINS5_IJNSA_ILi2EEESB_SB_EEENS5_IJSB_NSA_ILi0EEESV_EEEEENS5_IJNS4_10UnderscoreESY_SY_EEEEENS4_13SM90_TMA_LOADENS4_14ComposedLayoutINS4_7SwizzleILi3ELi4ELi3EEENS4_18smem_ptr_flag_bitsILi32EEENSS_INS5_IJNSA_ILi8EEENSA_ILi32EEEEEENS5_IJS18_SB_EEEEEEEvNS4_8identityES11_S1C_vS1D_EENS_8epilogue10collective6detail29Sm90TmaWarpSpecializedAdapterINS1G_15DefaultEpilogueISI_SJ_SJ_NS1F_6thread17LinearCombinationISI_Li1EffLNS1K_9ScaleType4KindE0ELNS_15FloatRoundStyleE2ESI_EENS1_15EpilogueDefaultEEEEEvvEEEEvNT_6ParamsE)
        /*0020*/ 	.word	0x00000000
.L_19:


//--------------------- .nv.compat                --------------------------
	.section	.nv.compat,"",@"SHT_CUDA_COMPAT_INFO"
	.align	4
        /*0000*/ 	.byte	0x02, 0x09, 0x01, 0x00, 0x02, 0x02, 0x04, 0x00, 0x02, 0x05, 0x05, 0x00, 0x03, 0x07, 0x01, 0x01
        /*0010*/ 	.byte	0x02, 0x03, 0x01, 0x00, 0x02, 0x06, 0x01, 0x00, 0x04, 0x0b, 0x08, 0x00, 0x00, 0x00, 0x00, 0x00
        /*0020*/ 	.byte	0x00, 0x00, 0x00, 0x00


//--------------------- .nv.info._ZN7cutlass13device_kernelINS_4gemm6kernel13GemmUniversalIN4cute5tupleIJiiiiEEENS1_10collective13CollectiveMmaINS1_34MainloopSm90TmaGmmaWarpSpecializedILi5ENS5_IJNS4_1CILi1EEESB_SB_EEENS1_35KernelTmaWarpSpecializedCooperativeEEENS5_IJNSA_ILi128EEENSA_ILi64EEESF_EEENS_10tfloat32_tENS5_IJlSB_lEEESI_SJ_NS4_8TiledMMAINS4_8MMA_AtomIJNS4_4SM904GMMA29MMA_64x64x8_F32TF32TF32_SS_TNILNSN_7ScaleInE1ELSP_1EEEEEENS4_6LayoutINS5_IJNSA_ILi2EEESB_SB_EEENS5_IJSB_NSA_ILi0EEESV_EEEEENS5_IJNS4_10UnderscoreESY_SY_EEEEENS4_13SM90_TMA_LOADENS4_14ComposedLayoutINS4_7SwizzleILi3ELi4ELi3EEENS4_18smem_ptr_flag_bitsILi32EEENSS_INS5_IJNSA_ILi8EEENSA_ILi32EEEEEENS5_IJS18_SB_EEEEEEEvNS4_8identityES11_S1C_vS1D_EENS_8epilogue10collective6detail29Sm90TmaWarpSpecializedAdapterINS1G_15DefaultEpilogueISI_SJ_SJ_NS1F_6thread17LinearCombinationISI_Li1EffLNS1K_9ScaleType4KindE0ELNS_15FloatRoundStyleE2ESI_EENS1_15EpilogueDefaultEEEEEvvEEEEvNT_6ParamsE --------------------------
	.section	.nv.info._ZN7cutlass13device_kernelINS_4gemm6kernel13GemmUniversalIN4cute5tupleIJiiiiEEENS1_10collective13CollectiveMmaINS1_34MainloopSm90TmaGmmaWarpSpecializedILi5ENS5_IJNS4_1CILi1EEESB_SB_EEENS1_35KernelTmaWarpSpecializedCooperativeEEENS5_IJNSA_ILi128EEENSA_ILi64EEESF_EEENS_10tfloat32_tENS5_IJlSB_lEEESI_SJ_NS4_8TiledMMAINS4_8MMA_AtomIJNS4_4SM904GMMA29MMA_64x64x8_F32TF32TF32_SS_TNILNSN_7ScaleInE1ELSP_1EEEEEENS4_6LayoutINS5_IJNSA_ILi2EEESB_SB_EEENS5_IJSB_NSA_ILi0EEESV_EEEEENS5_IJNS4_10UnderscoreESY_SY_EEEEENS4_13SM90_TMA_LOADENS4_14ComposedLayoutINS4_7SwizzleILi3ELi4ELi3EEENS4_18smem_ptr_flag_bitsILi32EEENSS_INS5_IJNSA_ILi8EEENSA_ILi32EEEEEENS5_IJS18_SB_EEEEEEEvNS4_8identityES11_S1C_vS1D_EENS_8epilogue10collective6detail29Sm90TmaWarpSpecializedAdapterINS1G_15DefaultEpilogueISI_SJ_SJ_NS1F_6thread17LinearCombinationISI_Li1EffLNS1K_9ScaleType4KindE0ELNS_15FloatRoundStyleE2ESI_EENS1_15EpilogueDefaultEEEEEvvEEEEvNT_6ParamsE,"",@"SHT_CUDA_INFO"
	.sectionflags	@""
	.align	4


	//----- nvinfo : EIATTR_CUDA_API_VERSION
	.align		4
        /*0000*/ 	.byte	0x04, 0x37
        /*0002*/ 	.short	(.L_21 - .L_20)
.L_20:
        /*0004*/ 	.word	0x00000082


	//----- nvinfo : EIATTR_KPARAM_INFO
	.align		4
.L_21:
        /*0008*/ 	.byte	0x04, 0x17
        /*000a*/ 	.short	(.L_23 - .L_22)
.L_22:
        /*000c*/ 	.word	0x00000000
        /*0010*/ 	.short	0x0000
        /*0012*/ 	.short	0x0070
        /*0014*/ 	.byte	0x00, 0xf0, 0x01, 0x10


	//----- nvinfo : EIATTR_SPARSE_MMA_MASK
	.align		4
.L_23:
        /*0018*/ 	.byte	0x03, 0x50
        /*001a*/ 	.short	0x0000


	//----- nvinfo : EIATTR_MAXREG_COUNT
	.align		4
        /*001c*/ 	.byte	0x03, 0x1b
        /*001e*/ 	.short	0x00a8


	//----- nvinfo : EIATTR_NUM_BARRIERS
	.align		4
        /*0020*/ 	.byte	0x02, 0x4c
        /*0022*/ 	.byte	0x01
	.zero		1


	//----- nvinfo : EIATTR_EXTERNS
	.align		4
        /*0024*/ 	.byte	0x04, 0x0f
        /*0026*/ 	.short	(.L_25 - .L_24)


	//   ....[0]....
	.align		4
.L_24:
        /*0028*/ 	.word	index@(__assertfail)


	//----- nvinfo : EIATTR_MERCURY_ISA_VERSION
	.align		4
.L_25:
        /*002c*/ 	.byte	0x03, 0x5f
        /*002e*/ 	.short	0x0101


	//----- nvinfo : EIATTR_INT_WARP_WIDE_INSTR_OFFSETS
	.align		4
        /*0030*/ 	.byte	0x04, 0x31
        /*0032*/ 	.short	(.L_27 - .L_26)


	//   ....[0]....
.L_26:
        /*0034*/ 	.word	0x00000410


	//   ....[1]....
        /*0038*/ 	.word	0x00000420


	//   ....[2]....
        /*003c*/ 	.word	0x000004e0


	//----- nvinfo : EIATTR_COOP_GROUP_MASK_REGIDS
	.align		4
.L_27:
        /*0040*/ 	.byte	0x04, 0x29
        /*0042*/ 	.short	(.L_29 - .L_28)


	//   ....[0]....
.L_28:
        /*0044*/ 	.word	0xffffffff


	//   ....[1]....
        /*0048*/ 	.word	0xffffffff


	//   ....[2]....
        /*004c*/ 	.word	0xffffffff


	//   ....[3]....
        /*0050*/ 	.word	0xffffffff


	//   ....[4]....
        /*0054*/ 	.word	0xffffffff


	//----- nvinfo : EIATTR_COOP_GROUP_INSTR_OFFSETS
	.align		4
.L_29:
        /*0058*/ 	.byte	0x04, 0x28
        /*005a*/ 	.short	(.L_31 - .L_30)


	//   ....[0]....
.L_30:
        /*005c*/ 	.word	0x00000060


	//   ....[1]....
        /*0060*/ 	.word	0x00000070


	//   ....[2]....
        /*0064*/ 	.word	0x00000130


	//   ....[3]....
        /*0068*/ 	.word	0x000002e0


	//   ....[4]....
        /*006c*/ 	.word	0x000011e0


	//----- nvinfo : EIATTR_REG_RECONFIG
	.align		4
.L_31:
        /*0070*/ 	.byte	0x01, 0x54
	.zero		2


	//----- nvinfo : EIATTR_SYSCALL_OFFSETS
	.align		4
        /*0074*/ 	.byte	0x04, 0x46
        /*0076*/ 	.short	(.L_33 - .L_32)


	//   ....[0]....
.L_32:
        /*0078*/ 	.word	0x000013d0


	//----- nvinfo : EIATTR_MBARRIER_INSTR_OFFSETS
	.align		4
.L_33:
        /*007c*/ 	.byte	0x04, 0x39
        /*007e*/ 	.short	(.L_35 - .L_34)


	//   ....[0]....
.L_34:
        /*0080*/ 	.word	0x00000230
        /*0084*/ 	.word	0x000000ff
        /*0088*/ 	.word	0x00000000
        /*008c*/ 	.short	0x0100
        /*008e*/ 	.byte	0x08
	.zero		1


	//   ....[1]....
        /*0090*/ 	.word	0x00000240
        /*0094*/ 	.word	0x000000ff
        /*0098*/ 	.word	0x00000028
        /*009c*/ 	.short	0x0100
        /*009e*/ 	.byte	0x08
	.zero		1


	//   ....[2]....
        /*00a0*/ 	.word	0x00000250
        /*00a4*/ 	.word	0x000000ff
        /*00a8*/ 	.word	0x00000008
        /*00ac*/ 	.short	0x0100
        /*00ae*/ 	.byte	0x08
	.zero		1


	//   ....[3]....
        /*00b0*/ 	.word	0x00000260
        /*00b4*/ 	.word	0x000000ff
        /*00b8*/ 	.word	0x00000030
        /*00bc*/ 	.short	0x0100
        /*00be*/ 	.byte	0x08
	.zero		1


	//   ....[4]....
        /*00c0*/ 	.word	0x00000270
        /*00c4*/ 	.word	0x000000ff
        /*00c8*/ 	.word	0x00000010
        /*00cc*/ 	.short	0x0100
        /*00ce*/ 	.byte	0x08
	.zero		1


	//   ....[5]....
        /*00d0*/ 	.word	0x00000280
        /*00d4*/ 	.word	0x000000ff
        /*00d8*/ 	.word	0x00000038
        /*00dc*/ 	.short	0x0100
        /*00de*/ 	.byte	0x08
	.zero		1


	//   ....[6]....
        /*00e0*/ 	.word	0x00000290
        /*00e4*/ 	.word	0x000000ff
        /*00e8*/ 	.word	0x00000018
        /*00ec*/ 	.short	0x0100
        /*00ee*/ 	.byte	0x08
	.zero		1


	//   ....[7]....
        /*00f0*/ 	.word	0x000002a0
        /*00f4*/ 	.word	0x000000ff
        /*00f8*/ 	.word	0x00000040
        /*00fc*/ 	.short	0x0100
        /*00fe*/ 	.byte	0x08
	.zero		1


	//   ....[8]....
        /*0100*/ 	.word	0x000002b0
        /*0104*/ 	.word	0x000000ff
        /*0108*/ 	.word	0x00000020
        /*010c*/ 	.short	0x0100
        /*010e*/ 	.byte	0x08
	.zero		1


	//   ....[9]....
        /*0110*/ 	.word	0x000002c0
        /*0114*/ 	.word	0x000000ff
        /*0118*/ 	.word	0x00000048
        /*011c*/ 	.short	0x0100
        /*011e*/ 	.byte	0x08
	.zero		1


	//   ....[10]....
        /*0120*/ 	.word	0x00000560
        /*0124*/ 	.word	0x000000ff
        /*0128*/ 	.word	0x00000060
        /*012c*/ 	.short	0x0100
        /*012e*/ 	.byte	0x08
	.zero		1


	//   ....[11]....
        /*0130*/ 	.word	0x000005e0
        /*0134*/ 	.word	0x000000ff
        /*0138*/ 	.word	0x00000068
        /*013c*/ 	.short	0x0100
        /*013e*/ 	.byte	0x08
	.zero		1


	//   ....[12]....
        /*0140*/ 	.word	0x00001450
        /*0144*/ 	.word	0x00000003
        /*0148*/ 	.word	0x00000000
        /*014c*/ 	.short	0x010a
        /*014e*/ 	.byte	0x3f
	.zero		1


	//   ....[13]....
        /*0150*/ 	.word	0x000014b0
        /*0154*/ 	.word	0x00000003
        /*0158*/ 	.word	0x00000000
        /*015c*/ 	.short	0x010a
        /*015e*/ 	.byte	0x3f
	.zero		1


	//   ....[14]....
        /*0160*/ 	.word	0x00001d60
        /*0164*/ 	.word	0x000000ff
        /*0168*/ 	.word	0x00000000
        /*016c*/ 	.short	0x010a
        /*016e*/ 	.byte	0x04
	.zero		1


	//   ....[15]....
        /*0170*/ 	.word	0x00001da0
        /*0174*/ 	.word	0x000000ff
        /*0178*/ 	.word	0x00000000
        /*017c*/ 	.short	0x010a
        /*017e*/ 	.byte	0x04
	.zero		1


	//   ....[16]....
        /*0180*/ 	.word	0x00002540
        /*0184*/ 	.word	0x000000ff
        /*0188*/ 	.word	0x00000000
        /*018c*/ 	.short	0x0101
        /*018e*/ 	.byte	0x0a
	.zero		1


	//   ....[17]....
        /*0190*/ 	.word	0x00002720
        /*0194*/ 	.word	0x000000ff
        /*0198*/ 	.word	0x00000000
        /*019c*/ 	.short	0x0101
        /*019e*/ 	.byte	0x06
	.zero		1


	//   ....[18]....
        /*01a0*/ 	.word	0x00005a50
        /*01a4*/ 	.word	0x0000000e
        /*01a8*/ 	.word	0x00000028
        /*01ac*/ 	.short	0x010a
        /*01ae*/ 	.byte	0x3f
	.zero		1


	//   ....[19]....
        /*01b0*/ 	.word	0x00006010
        /*01b4*/ 	.word	0x00000006
        /*01b8*/ 	.word	0x00000068
        /*01bc*/ 	.short	0x0101
        /*01be*/ 	.byte	0x3f
	.zero		1


	//   ....[20]....
        /*01c0*/ 	.word	0x00006730
        /*01c4*/ 	.word	0x00000007
        /*01c8*/ 	.word	0x00000000
        /*01cc*/ 	.short	0x010a
        /*01ce*/ 	.byte	0x3f
	.zero		1


	//   ....[21]....
        /*01d0*/ 	.word	0x000067b0
        /*01d4*/ 	.word	0x00000009
        /*01d8*/ 	.word	0x00000000
        /*01dc*/ 	.short	0x010a
        /*01de*/ 	.byte	0x3f
	.zero		1


	//   ....[22]....
        /*01e0*/ 	.word	0x00006840
        /*01e4*/ 	.word	0x00000006
        /*01e8*/ 	.word	0x00000000
        /*01ec*/ 	.short	0x010a
        /*01ee*/ 	.byte	0x3f
	.zero		1


	//   ....[23]....
        /*01f0*/ 	.word	0x000068d0
        /*01f4*/ 	.word	0x00000009
        /*01f8*/ 	.word	0x00000000
        /*01fc*/ 	.short	0x010a
        /*01fe*/ 	.byte	0x3f
	.zero		1


	//   ....[24]....
        /*0200*/ 	.word	0x00006960
        /*0204*/ 	.word	0x00000003
        /*0208*/ 	.word	0x00000000
        /*020c*/ 	.short	0x010a
        /*020e*/ 	.byte	0x3f
	.zero		1


	//   ....[25]....
        /*0210*/ 	.word	0x000069c0
        /*0214*/ 	.word	0x00000003
        /*0218*/ 	.word	0x00000000
        /*021c*/ 	.short	0x010a
        /*021e*/ 	.byte	0x3f
	.zero		1


	//   ....[26]....
        /*0220*/ 	.word	0x00006a20
        /*0224*/ 	.word	0x00000004
        /*0228*/ 	.word	0x00000000
        /*022c*/ 	.short	0x010a
        /*022e*/ 	.byte	0x3f
	.zero		1


	//   ....[27]....
        /*0230*/ 	.word	0x00006af0
        /*0234*/ 	.word	0x0000000e
        /*0238*/ 	.word	0x00000028
        /*023c*/ 	.short	0x010a
        /*023e*/ 	.byte	0x3f
	.zero		1


	//   ....[28]....
        /*0240*/ 	.word	0x00006bc0
        /*0244*/ 	.word	0x00000007
        /*0248*/ 	.word	0x00000000
        /*024c*/ 	.short	0x010a
        /*024e*/ 	.byte	0x3f
	.zero		1


	//   ....[29]....
        /*0250*/ 	.word	0x00006c10
        /*0254*/ 	.word	0x00000009
        /*0258*/ 	.word	0x00000000
        /*025c*/ 	.short	0x010a
        /*025e*/ 	.byte	0x3f
	.zero		1


	//   ....[30]....
        /*0260*/ 	.word	0x00006c60
        /*0264*/ 	.word	0x00000006
        /*0268*/ 	.word	0x00000000
        /*026c*/ 	.short	0x010a
        /*026e*/ 	.byte	0x3f
	.zero		1


	//   ....[31]....
        /*0270*/ 	.word	0x00006cb0
        /*0274*/ 	.word	0x00000009
        /*0278*/ 	.word	0x00000000
        /*027c*/ 	.short	0x010a
        /*027e*/ 	.byte	0x3f
	.zero		1


	//----- nvinfo : EIATTR_NUM_MBARRIERS
	.align		4
.L_35:
        /*0280*/ 	.byte	0x03, 0x38
        /*0282*/ 	.short	0x000c


	//----- nvinfo : EIATTR_EXIT_INSTR_OFFSETS
	.align		4
        /*0284*/ 	.byte	0x04, 0x1c
        /*0286*/ 	.short	(.L_37 - .L_36)


	//   ....[0]....
.L_36:
        /*0288*/ 	.word	0x00000680


	//   ....[1]....
        /*028c*/ 	.word	0x00000f40


	//   ....[2]....
        /*0290*/ 	.word	0x00005130


	//   ....[3]....
        /*0294*/ 	.word	0x00005760


	//   ....[4]....
        /*0298*/ 	.word	0x000069b0


	//----- nvinfo : EIATTR_MAX_THREADS
	.align		4
.L_37:
        /*029c*/ 	.byte	0x04, 0x05
        /*029e*/ 	.short	(.L_39 - .L_38)
.L_38:
        /*02a0*/ 	.word	0x00000180
        /*02a4*/ 	.word	0x00000001
        /*02a8*/ 	.word	0x00000001


	//----- nvinfo : EIATTR_CRS_STACK_SIZE
	.align		4
.L_39:
        /*02ac*/ 	.byte	0x04, 0x1e
        /*02ae*/ 	.short	(.L_41 - .L_40)
.L_40:
        /*02b0*/ 	.word	0x00000000


	//----- nvinfo : EIATTR_CBANK_PARAM_SIZE
	.align		4
.L_41:
        /*02b4*/ 	.byte	0x03, 0x19
        /*02b6*/ 	.short	0x0470


	//----- nvinfo : EIATTR_PARAM_CBANK
	.align		4
        /*02b8*/ 	.byte	0x04, 0x0a
        /*02ba*/ 	.short	(.L_43 - .L_42)
	.align		4
.L_42:
        /*02bc*/ 	.word	index@(.nv.constant0._ZN7cutlass13device_kernelINS_4gemm6kernel13GemmUniversalIN4cute5tupleIJiiiiEEENS1_10collective13CollectiveMmaINS1_34MainloopSm90TmaGmmaWarpSpecializedILi5ENS5_IJNS4_1CILi1EEESB_SB_EEENS1_35KernelTmaWarpSpecializedCooperativeEEENS5_IJNSA_ILi128EEENSA_ILi64EEESF_EEENS_10tfloat32_tENS5_IJlSB_lEEESI_SJ_NS4_8TiledMMAINS4_8MMA_AtomIJNS4_4SM904GMMA29MMA_64x64x8_F32TF32TF32_SS_TNILNSN_7ScaleInE1ELSP_1EEEEEENS4_6LayoutINS5_IJNSA_ILi2EEESB_SB_EEENS5_IJSB_NSA_ILi0EEESV_EEEEENS5_IJNS4_10UnderscoreESY_SY_EEEEENS4_13SM90_TMA_LOADENS4_14ComposedLayoutINS4_7SwizzleILi3ELi4ELi3EEENS4_18smem_ptr_flag_bitsILi32EEENSS_INS5_IJNSA_ILi8EEENSA_ILi32EEEEEENS5_IJS18_SB_EEEEEEEvNS4_8identityES11_S1C_vS1D_EENS_8epilogue10collective6detail29Sm90TmaWarpSpecializedAdapterINS1G_15DefaultEpilogueISI_SJ_SJ_NS1F_6thread17LinearCombinationISI_Li1EffLNS1K_9ScaleType4KindE0ELNS_15FloatRoundStyleE2ESI_EENS1_15EpilogueDefaultEEEEEvvEEEEvNT_6ParamsE)
        /*02c0*/ 	.short	0x0210
        /*02c2*/ 	.short	0x0470


	//----- nvinfo : EIATTR_SW_WAR
	.align		4
.L_43:
        /*02c4*/ 	.byte	0x04, 0x36
        /*02c6*/ 	.short	(.L_45 - .L_44)
.L_44:
        /*02c8*/ 	.word	0x00000008
.L_45:


//--------------------- .nv.callgraph             --------------------------
	.section	.nv.callgraph,"",@"SHT_CUDA_CALLGRAPH"
	.align	4
	.sectionentsize	8
	.align		4
        /*0000*/ 	.word	0x00000000
	.align		4
        /*0004*/ 	.word	0xffffffff
	.align		4
        /*0008*/ 	.word	index@(_ZN7cutlass13device_kernelINS_4gemm6kernel13GemmUniversalIN4cute5tupleIJiiiiEEENS1_10collective13CollectiveMmaINS1_34MainloopSm90TmaGmmaWarpSpecializedILi5ENS5_IJNS4_1CILi1EEESB_SB_EEENS1_35KernelTmaWarpSpecializedCooperativeEEENS5_IJNSA_ILi128EEENSA_ILi64EEESF_EEENS_10tfloat32_tENS5_IJlSB_lEEESI_SJ_NS4_8TiledMMAINS4_8MMA_AtomIJNS4_4SM904GMMA29MMA_64x64x8_F32TF32TF32_SS_TNILNSN_7ScaleInE1ELSP_1EEEEEENS4_6LayoutINS5_IJNSA_ILi2EEESB_SB_EEENS5_IJSB_NSA_ILi0EEESV_EEEEENS5_IJNS4_10UnderscoreESY_SY_EEEEENS4_13SM90_TMA_LOADENS4_14ComposedLayoutINS4_7SwizzleILi3ELi4ELi3EEENS4_18smem_ptr_flag_bitsILi32EEENSS_INS5_IJNSA_ILi8EEENSA_ILi32EEEEEENS5_IJS18_SB_EEEEEEEvNS4_8identityES11_S1C_vS1D_EENS_8epilogue10collective6detail29Sm90TmaWarpSpecializedAdapterINS1G_15DefaultEpilogueISI_SJ_SJ_NS1F_6thread17LinearCombinationISI_Li1EffLNS1K_9ScaleType4KindE0ELNS_15FloatRoundStyleE2ESI_EENS1_15EpilogueDefaultEEEEEvvEEEEvNT_6ParamsE)
	.align		4
        /*000c*/ 	.word	index@(__assertfail)
	.align		4
        /*0010*/ 	.word	0x00000000
	.align		4
        /*0014*/ 	.word	0xfffffffe
	.align		4
        /*0018*/ 	.word	0x00000000
	.align		4
        /*001c*/ 	.word	0xfffffffd
	.align		4
        /*0020*/ 	.word	0x00000000
	.align		4
        /*0024*/ 	.word	0xfffffffc


//--------------------- .nv.constant4             --------------------------
	.section	.nv.constant4,"a",@progbits
	.align	8
	.align		8
.nv.constant4:
        /*0000*/ 	.dword	__assertfail
	.align		8
        /*0008*/ 	.dword	__unnamed_1
	.align		8
        /*0010*/ 	.dword	_ZN40_INTERNAL_2fd417bf_4_k_cu_41156b4a_294514cuda3std3__45__cpo5beginE
	.align		8
        /*0018*/ 	.dword	_ZN40_INTERNAL_2fd417bf_4_k_cu_41156b4a_294514cuda3std3__45__cpo3endE
	.align		8
        /*0020*/ 	.dword	_ZN40_INTERNAL_2fd417bf_4_k_cu_41156b4a_294514cuda3std3__45__cpo6cbeginE
	.align		8
        /*0028*/ 	.dword	_ZN40_INTERNAL_2fd417bf_4_k_cu_41156b4a_294514cuda3std3__45__cpo4cendE
	.align		8
        /*0030*/ 	.dword	_ZN40_INTERNAL_2fd417bf_4_k_cu_41156b4a_294514cuda3std3__442_GLOBAL__N__2fd417bf_4_k_cu_41156b4a_294516ignoreE
	.align		8
        /*0038*/ 	.dword	_ZN40_INTERNAL_2fd417bf_4_k_cu_41156b4a_294514cuda3std3__419piecewise_constructE
	.align		8
        /*0040*/ 	.dword	_ZN40_INTERNAL_2fd417bf_4_k_cu_41156b4a_294514cuda3std3__48in_placeE
	.align		8
        /*0048*/ 	.dword	_ZN40_INTERNAL_2fd417bf_4_k_cu_41156b4a_294514cuda3std6ranges3__45__cpo4swapE
	.align		8
        /*0050*/ 	.dword	_ZN40_INTERNAL_2fd417bf_4_k_cu_41156b4a_294514cuda3std6ranges3__45__cpo9iter_moveE
	.align		8
        /*0058*/ 	.dword	_ZN40_INTERNAL_2fd417bf_4_k_cu_41156b4a_294514cute7productE
	.align		8
        /*0060*/ 	.dword	_ZN40_INTERNAL_2fd417bf_4_k_cu_41156b4a_294514cute1_E
	.align		8
        /*0068*/ 	.dword	$str$22
	.align		8
        /*0070*/ 	.dword	$str$23


//--------------------- .text._ZN7cutlass13device_kernelINS_4gemm6kernel13GemmUniversalIN4cute5tupleIJiiiiEEENS1_10collective13CollectiveMmaINS1_34MainloopSm90TmaGmmaWarpSpecializedILi5ENS5_IJNS4_1CILi1EEESB_SB_EEENS1_35KernelTmaWarpSpecializedCooperativeEEENS5_IJNSA_ILi128EEENSA_ILi64EEESF_EEENS_10tfloat32_tENS5_IJlSB_lEEESI_SJ_NS4_8TiledMMAINS4_8MMA_AtomIJNS4_4SM904GMMA29MMA_64x64x8_F32TF32TF32_SS_TNILNSN_7ScaleInE1ELSP_1EEEEEENS4_6LayoutINS5_IJNSA_ILi2EEESB_SB_EEENS5_IJSB_NSA_ILi0EEESV_EEEEENS5_IJNS4_10UnderscoreESY_SY_EEEEENS4_13SM90_TMA_LOADENS4_14ComposedLayoutINS4_7SwizzleILi3ELi4ELi3EEENS4_18smem_ptr_flag_bitsILi32EEENSS_INS5_IJNSA_ILi8EEENSA_ILi32EEEEEENS5_IJS18_SB_EEEEEEEvNS4_8identityES11_S1C_vS1D_EENS_8epilogue10collective6detail29Sm90TmaWarpSpecializedAdapterINS1G_15DefaultEpilogueISI_SJ_SJ_NS1F_6thread17LinearCombinationISI_Li1EffLNS1K_9ScaleType4KindE0ELNS_15FloatRoundStyleE2ESI_EENS1_15EpilogueDefaultEEEEEvvEEEEvNT_6ParamsE --------------------------
	.section	.text._ZN7cutlass13device_kernelINS_4gemm6kernel13GemmUniversalIN4cute5tupleIJiiiiEEENS1_10collective13CollectiveMmaINS1_34MainloopSm90TmaGmmaWarpSpecializedILi5ENS5_IJNS4_1CILi1EEESB_SB_EEENS1_35KernelTmaWarpSpecializedCooperativeEEENS5_IJNSA_ILi128EEENSA_ILi64EEESF_EEENS_10tfloat32_tENS5_IJlSB_lEEESI_SJ_NS4_8TiledMMAINS4_8MMA_AtomIJNS4_4SM904GMMA29MMA_64x64x8_F32TF32TF32_SS_TNILNSN_7ScaleInE1ELSP_1EEEEEENS4_6LayoutINS5_IJNSA_ILi2EEESB_SB_EEENS5_IJSB_NSA_ILi0EEESV_EEEEENS5_IJNS4_10UnderscoreESY_SY_EEEEENS4_13SM90_TMA_LOADENS4_14ComposedLayoutINS4_7SwizzleILi3ELi4ELi3EEENS4_18smem_ptr_flag_bitsILi32EEENSS_INS5_IJNSA_ILi8EEENSA_ILi32EEEEEENS5_IJS18_SB_EEEEEEEvNS4_8identityES11_S1C_vS1D_EENS_8epilogue10collective6detail29Sm90TmaWarpSpecializedAdapterINS1G_15DefaultEpilogueISI_SJ_SJ_NS1F_6thread17LinearCombinationISI_Li1EffLNS1K_9ScaleType4KindE0ELNS_15FloatRoundStyleE2ESI_EENS1_15EpilogueDefaultEEEEEvvEEEEvNT_6ParamsE,"ax",@progbits
	.align	128
.text._ZN7cutlass13device_kernelINS_4gemm6kernel13GemmUniversalIN4cute5tupleIJiiiiEEENS1_10collective13CollectiveMmaINS1_34MainloopSm90TmaGmmaWarpSpecializedILi5ENS5_IJNS4_1CILi1EEESB_SB_EEENS1_35KernelTmaWarpSpecializedCooperativeEEENS5_IJNSA_ILi128EEENSA_ILi64EEESF_EEENS_10tfloat32_tENS5_IJlSB_lEEESI_SJ_NS4_8TiledMMAINS4_8MMA_AtomIJNS4_4SM904GMMA29MMA_64x64x8_F32TF32TF32_SS_TNILNSN_7ScaleInE1ELSP_1EEEEEENS4_6LayoutINS5_IJNSA_ILi2EEESB_SB_EEENS5_IJSB_NSA_ILi0EEESV_EEEEENS5_IJNS4_10UnderscoreESY_SY_EEEEENS4_13SM90_TMA_LOADENS4_14ComposedLayoutINS4_7SwizzleILi3ELi4ELi3EEENS4_18smem_ptr_flag_bitsILi32EEENSS_INS5_IJNSA_ILi8EEENSA_ILi32EEEEEENS5_IJS18_SB_EEEEEEEvNS4_8identityES11_S1C_vS1D_EENS_8epilogue10collective6detail29Sm90TmaWarpSpecializedAdapterINS1G_15DefaultEpilogueISI_SJ_SJ_NS1F_6thread17LinearCombinationISI_Li1EffLNS1K_9ScaleType4KindE0ELNS_15FloatRoundStyleE2ESI_EENS1_15EpilogueDefaultEEEEEvvEEEEvNT_6ParamsE:
        .type           _ZN7cutlass13device_kernelINS_4gemm6kernel13GemmUniversalIN4cute5tupleIJiiiiEEENS1_10collective13CollectiveMmaINS1_34MainloopSm90TmaGmmaWarpSpecializedILi5ENS5_IJNS4_1CILi1EEESB_SB_EEENS1_35KernelTmaWarpSpecializedCooperativeEEENS5_IJNSA_ILi128EEENSA_ILi64EEESF_EEENS_10tfloat32_tENS5_IJlSB_lEEESI_SJ_NS4_8TiledMMAINS4_8MMA_AtomIJNS4_4SM904GMMA29MMA_64x64x8_F32TF32TF32_SS_TNILNSN_7ScaleInE1ELSP_1EEEEEENS4_6LayoutINS5_IJNSA_ILi2EEESB_SB_EEENS5_IJSB_NSA_ILi0EEESV_EEEEENS5_IJNS4_10UnderscoreESY_SY_EEEEENS4_13SM90_TMA_LOADENS4_14ComposedLayoutINS4_7SwizzleILi3ELi4ELi3EEENS4_18smem_ptr_flag_bitsILi32EEENSS_INS5_IJNSA_ILi8EEENSA_ILi32EEEEEENS5_IJS18_SB_EEEEEEEvNS4_8identityES11_S1C_vS1D_EENS_8epilogue10collective6detail29Sm90TmaWarpSpecializedAdapterINS1G_15DefaultEpilogueISI_SJ_SJ_NS1F_6thread17LinearCombinationISI_Li1EffLNS1K_9ScaleType4KindE0ELNS_15FloatRoundStyleE2ESI_EENS1_15EpilogueDefaultEEEEEvvEEEEvNT_6ParamsE,@function
        .size           _ZN7cutlass13device_kernelINS_4gemm6kernel13GemmUniversalIN4cute5tupleIJiiiiEEENS1_10collective13CollectiveMmaINS1_34MainloopSm90TmaGmmaWarpSpecializedILi5ENS5_IJNS4_1CILi1EEESB_SB_EEENS1_35KernelTmaWarpSpecializedCooperativeEEENS5_IJNSA_ILi128EEENSA_ILi64EEESF_EEENS_10tfloat32_tENS5_IJlSB_lEEESI_SJ_NS4_8TiledMMAINS4_8MMA_AtomIJNS4_4SM904GMMA29MMA_64x64x8_F32TF32TF32_SS_TNILNSN_7ScaleInE1ELSP_1EEEEEENS4_6LayoutINS5_IJNSA_ILi2EEESB_SB_EEENS5_IJSB_NSA_ILi0EEESV_EEEEENS5_IJNS4_10UnderscoreESY_SY_EEEEENS4_13SM90_TMA_LOADENS4_14ComposedLayoutINS4_7SwizzleILi3ELi4ELi3EEENS4_18smem_ptr_flag_bitsILi32EEENSS_INS5_IJNSA_ILi8EEENSA_ILi32EEEEEENS5_IJS18_SB_EEEEEEEvNS4_8identityES11_S1C_vS1D_EENS_8epilogue10collective6detail29Sm90TmaWarpSpecializedAdapterINS1G_15DefaultEpilogueISI_SJ_SJ_NS1F_6thread17LinearCombinationISI_Li1EffLNS1K_9ScaleType4KindE0ELNS_15FloatRoundStyleE2ESI_EENS1_15EpilogueDefaultEEEEEvvEEEEvNT_6ParamsE,(.L_x_132 - _ZN7cutlass13device_kernelINS_4gemm6kernel13GemmUniversalIN4cute5tupleIJiiiiEEENS1_10collective13CollectiveMmaINS1_34MainloopSm90TmaGmmaWarpSpecializedILi5ENS5_IJNS4_1CILi1EEESB_SB_EEENS1_35KernelTmaWarpSpecializedCooperativeEEENS5_IJNSA_ILi128EEENSA_ILi64EEESF_EEENS_10tfloat32_tENS5_IJlSB_lEEESI_SJ_NS4_8TiledMMAINS4_8MMA_AtomIJNS4_4SM904GMMA29MMA_64x64x8_F32TF32TF32_SS_TNILNSN_7ScaleInE1ELSP_1EEEEEENS4_6LayoutINS5_IJNSA_ILi2EEESB_SB_EEENS5_IJSB_NSA_ILi0EEESV_EEEEENS5_IJNS4_10UnderscoreESY_SY_EEEEENS4_13SM90_TMA_LOADENS4_14ComposedLayoutINS4_7SwizzleILi3ELi4ELi3EEENS4_18smem_ptr_flag_bitsILi32EEENSS_INS5_IJNSA_ILi8EEENSA_ILi32EEEEEENS5_IJS18_SB_EEEEEEEvNS4_8identityES11_S1C_vS1D_EENS_8epilogue10collective6detail29Sm90TmaWarpSpecializedAdapterINS1G_15DefaultEpilogueISI_SJ_SJ_NS1F_6thread17LinearCombinationISI_Li1EffLNS1K_9ScaleType4KindE0ELNS_15FloatRoundStyleE2ESI_EENS1_15EpilogueDefaultEEEEEvvEEEEvNT_6ParamsE)
        .other          _ZN7cutlass13device_kernelINS_4gemm6kernel13GemmUniversalIN4cute5tupleIJiiiiEEENS1_10collective13CollectiveMmaINS1_34MainloopSm90TmaGmmaWarpSpecializedILi5ENS5_IJNS4_1CILi1EEESB_SB_EEENS1_35KernelTmaWarpSpecializedCooperativeEEENS5_IJNSA_ILi128EEENSA_ILi64EEESF_EEENS_10tfloat32_tENS5_IJlSB_lEEESI_SJ_NS4_8TiledMMAINS4_8MMA_AtomIJNS4_4SM904GMMA29MMA_64x64x8_F32TF32TF32_SS_TNILNSN_7ScaleInE1ELSP_1EEEEEENS4_6LayoutINS5_IJNSA_ILi2EEESB_SB_EEENS5_IJSB_NSA_ILi0EEESV_EEEEENS5_IJNS4_10UnderscoreESY_SY_EEEEENS4_13SM90_TMA_LOADENS4_14ComposedLayoutINS4_7SwizzleILi3ELi4ELi3EEENS4_18smem_ptr_flag_bitsILi32EEENSS_INS5_IJNSA_ILi8EEENSA_ILi32EEEEEENS5_IJS18_SB_EEEEEEEvNS4_8identityES11_S1C_vS1D_EENS_8epilogue10collective6detail29Sm90TmaWarpSpecializedAdapterINS1G_15DefaultEpilogueISI_SJ_SJ_NS1F_6thread17LinearCombinationISI_Li1EffLNS1K_9ScaleType4KindE0ELNS_15FloatRoundStyleE2ESI_EENS1_15EpilogueDefaultEEEEEvvEEEEvNT_6ParamsE,@"STO_CUDA_ENTRY STV_DEFAULT"
_ZN7cutlass13device_kernelINS_4gemm6kernel13GemmUniversalIN4cute5tupleIJiiiiEEENS1_10collective13CollectiveMmaINS1_34MainloopSm90TmaGmmaWarpSpecializedILi5ENS5_IJNS4_1CILi1EEESB_SB_EEENS1_35KernelTmaWarpSpecializedCooperativeEEENS5_IJNSA_ILi128EEENSA_ILi64EEESF_EEENS_10tfloat32_tENS5_IJlSB_lEEESI_SJ_NS4_8TiledMMAINS4_8MMA_AtomIJNS4_4SM904GMMA29MMA_64x64x8_F32TF32TF32_SS_TNILNSN_7ScaleInE1ELSP_1EEEEEENS4_6LayoutINS5_IJNSA_ILi2EEESB_SB_EEENS5_IJSB_NSA_ILi0EEESV_EEEEENS5_IJNS4_10UnderscoreESY_SY_EEEEENS4_13SM90_TMA_LOADENS4_14ComposedLayoutINS4_7SwizzleILi3ELi4ELi3EEENS4_18smem_ptr_flag_bitsILi32EEENSS_INS5_IJNSA_ILi8EEENSA_ILi32EEEEEENS5_IJS18_SB_EEEEEEEvNS4_8identityES11_S1C_vS1D_EENS_8epilogue10collective6detail29Sm90TmaWarpSpecializedAdapterINS1G_15DefaultEpilogueISI_SJ_SJ_NS1F_6thread17LinearCombinationISI_Li1EffLNS1K_9ScaleType4KindE0ELNS_15FloatRoundStyleE2ESI_EENS1_15EpilogueDefaultEEEEEvvEEEEvNT_6ParamsE:
[----:B------:R-:W0:Y:S01]  /*0000*/  LDC R1, c[0x0][0x28] ;  /* 0x00000a00ff017b82 */ /* 0x000e220000000800 */
[----:B------:R-:W1:Y:S01]  /*0010*/  S2R R3, SR_TID.X ;  /* 0x0000000000037919 */ /* 0x000e620000002100 */
[----:B------:R-:W-:Y:S01]  /*0020*/  ELECT P0, URZ, PT ;  /* 0x00000000003f782f */ /* 0x000fe20003800000 */
[----:B------:R-:W-:Y:S01]  /*0030*/  BSSY B0, `(.L_x_0) ;  /* 0x000000f000007945 */ /* 0x000fe20003800000 */
[--C-:B-1----:R-:W-:Y:S02]  /*0040*/  SHF.R.U32.HI R0, RZ, 0x5, R3.reuse ;  /* 0x00000005ff007819 */ /* 0x102fe40000011603 */
[----:B------:R-:W-:-:S03]  /*0050*/  SHF.R.U32.HI R14, RZ, 0x7, R3 ;  /* 0x00000007ff0e7819 */ /* 0x000fc60000011603 */
[----:B------:R-:W1:Y:S04]  /*0060*/  SHFL.IDX PT, R4, R0, RZ, 0x1f ;  /* 0x00001fff00047589 */ /* 0x000e6800000e0000 */
[----:B------:R2:W3:Y:S01]  /*0070*/  SHFL.IDX PT, R10, R14, RZ, 0x1f ;  /* 0x00001fff0e0a7589 */ /* 0x0004e200000e0000 */
[----:B-1----:R-:W-:-:S13]  /*0080*/  ISETP.NE.OR P0, PT, R4, RZ, !P0 ;  /* 0x000000ff0400720c */ /* 0x002fda0004705670 */
[----:B0-23--:R-:W-:Y:S05]  /*0090*/  @P0 BRA `(.L_x_1) ;  /* 0x0000000000200947 */ /* 0x00dfea0003800000 */
[----:B------:R-:W-:Y:S02]  /*00a0*/  ULDC.64 UR4, c[0x0][0x198] ;  /* 0x0000660000047ab9 */ /* 0x000fe40000000a00 */
[----:B------:R-:W-:Y:S02]  /*00b0*/  UIADD3 UR6, UP0, UR4, 0xf0, URZ ;  /* 0x000000f004067890 */ /* 0x000fe4000ff1e03f */
[----:B------:R-:W-:Y:S02]  /*00c0*/  UIADD3 UR4, UP1, UR4, 0x1f0, URZ ;  /* 0x000001f004047890 */ /* 0x000fe4000ff3e03f */
[----:B------:R-:W-:Y:S02]  /*00d0*/  UIADD3.X UR7, URZ, UR5, URZ, UP0, !UPT ;  /* 0x000000053f077290 */ /* 0x000fe400087fe43f */
[----:B------:R-:W-:-:S07]  /*00e0*/  UIADD3.X UR5, URZ, UR5, URZ, UP1, !UPT ;  /* 0x000000053f057290 */ /* 0x000fce0008ffe43f */
[----:B------:R0:W-:Y:S02]  /*00f0*/  UTMACCTL.PF [UR6] ;  /* 0x00000000060079b9 */ /* 0x0001e40008040000 */
[----:B------:R0:W-:Y:S02]  /*0100*/  UTMACCTL.PF [UR4] ;  /* 0x00000000040079b9 */ /* 0x0001e40008040000 */
[----:B0-----:R-:W-:Y:S01]  /*0110*/  NOP ;  /* 0x0000000000007918 */ /* 0x001fe20000000000 */
.L_x_1:
[----:B------:R-:W-:Y:S05]  /*0120*/  BSYNC B0 ;  /* 0x0000000000007941 */ /* 0x000fea0003800000 */
.L_x_0:
[----:B------:R-:W0:Y:S02]  /*0130*/  SHFL.IDX PT, R2, R0, RZ, 0x1f ;  /* 0x00001fff00027589 */ /* 0x000e2400000e0000 */
[----:B0-----:R-:W-:-:S13]  /*0140*/  ISETP.NE.AND P0, PT, R2, RZ, PT ;  /* 0x000000ff0200720c */ /* 0x001fda0003f05270 */
[----:B------:R-:W-:Y:S05]  /*0150*/  @P0 BRA `(.L_x_2) ;  /* 0x0000000000600947 */ /* 0x000fea0003800000 */
[----:B------:R-:W0:Y:S01]  /*0160*/  S2UR UR8, SR_CgaCtaId ;  /* 0x00000000000879c3 */ /* 0x000e220000008800 */
[----:B------:R-:W-:Y:S01]  /*0170*/  UMOV UR4, 0x400 ;  /* 0x0000040000047882 */ /* 0x000fe20000000000 */
[----:B------:R-:W-:Y:S01]  /*0180*/  UMOV UR5, 0x1 ;  /* 0x0000000100057882 */ /* 0x000fe20000000000 */
[----:B------:R-:W-:Y:S01]  /*0190*/  UMOV UR6, 0x100 ;  /* 0x0000010000067882 */ /* 0x000fe20000000000 */
[----:B------:R-:W-:Y:S01]  /*01a0*/  ELECT P0, URZ, PT ;  /* 0x00000000003f782f */ /* 0x000fe20003800000 */
[----:B------:R-:W-:-:S04]  /*01b0*/  UIADD3 UR6, -UR6, 0x100000, URZ ;  /* 0x0010000006067890 */ /* 0x000fc8000fffe13f */
[----:B------:R-:W-:Y:S02]  /*01c0*/  USHF.L.U32 UR7, UR6, 0xb, URZ ;  /* 0x0000000b06077899 */ /* 0x000fe4000800063f */
[----:B------:R-:W-:Y:S02]  /*01d0*/  USHF.L.U32 UR6, UR6, 0x1, URZ ;  /* 0x0000000106067899 */ /* 0x000fe4000800063f */
[----:B0-----:R-:W-:Y:S02]  /*01e0*/  ULEA UR8, UR8, UR4, 0x18 ;  /* 0x0000000408087291 */ /* 0x001fe4000f8ec03f */
[----:B------:R-:W-:-:S04]  /*01f0*/  UIADD3 UR4, -UR5, 0x100000, URZ ;  /* 0x0010000005047890 */ /* 0x000fc8000fffe13f */
[----:B------:R-:W-:Y:S02]  /*0200*/  USHF.L.U32 UR5, UR4, 0xb, URZ ;  /* 0x0000000b04057899 */ /* 0x000fe4000800063f */
[----:B------:R-:W-:Y:S01]  /*0210*/  USHF.L.U32 UR4, UR4, 0x1, URZ ;  /* 0x0000000104047899 */ /* 0x000fe2000800063f */
[----:B------:R-:W0:Y:S11]  /*0220*/  FENCE.VIEW.ASYNC.S ;  /* 0x00000000000073c6 */ /* 0x000e360000000000 */
[----:B0-----:R0:W1:Y:S01]  /*0230*/  SYNCS.EXCH.64 URZ, [UR8], UR4 ;  /* 0x00000004083f75b2 */ /* 0x0010620008000100 */
[----:B------:R0:W2:Y:S01]  /*0240*/  SYNCS.EXCH.64 URZ, [UR8+0x28], UR6 ;  /* 0x00002806083f75b2 */ /* 0x0000a20008000100 */
[----:B------:R0:W3:Y:S01]  /*0250*/  SYNCS.EXCH.64 URZ, [UR8+0x8], UR4 ;  /* 0x00000804083f75b2 */ /* 0x0000e20008000100 */
[----:B------:R0:W4:Y:S01]  /*0260*/  SYNCS.EXCH.64 URZ, [UR8+0x30], UR6 ;  /* 0x00003006083f75b2 */ /* 0x0001220008000100 */
[----:B------:R0:W0:Y:S01]  /*0270*/  SYNCS.EXCH.64 URZ, [UR8+0x10], UR4 ;  /* 0x00001004083f75b2 */ /* 0x0000220008000100 */
[----:B------:R0:W0:Y:S01]  /*0280*/  SYNCS.EXCH.64 URZ, [UR8+0x38], UR6 ;  /* 0x00003806083f75b2 */ /* 0x0000220008000100 */
[----:B------:R0:W0:Y:S01]  /*0290*/  SYNCS.EXCH.64 URZ, [UR8+0x18], UR4 ;  /* 0x00001804083f75b2 */ /* 0x0000220008000100 */
[----:B------:R0:W0:Y:S01]  /*02a0*/  SYNCS.EXCH.64 URZ, [UR8+0x40], UR6 ;  /* 0x00004006083f75b2 */ /* 0x0000220008000100 */
[----:B------:R0:W0:Y:S01]  /*02b0*/  SYNCS.EXCH.64 URZ, [UR8+0x20], UR4 ;  /* 0x00002004083f75b2 */ /* 0x0000220008000100 */
[----:B------:R0:W0:Y:S01]  /*02c0*/  SYNCS.EXCH.64 URZ, [UR8+0x48], UR6 ;  /* 0x00004806083f75b2 */ /* 0x0000220008000100 */
[----:B------:R-:W-:Y:S01]  /*02d0*/  NOP ;  /* 0x0000000000007918 */ /* 0x000fe20000000000 */
.L_x_2:
[----:B------:R-:W5:Y:S01]  /*02e0*/  SHFL.IDX PT, R0, R0, RZ, 0x1f ;  /* 0x00001fff00007589 */ /* 0x000f6200000e0000 */
[----:B------:R-:W-:Y:S01]  /*02f0*/  ELECT P0, URZ, PT ;  /* 0x00000000003f782f */ /* 0x000fe20003800000 */
[----:B------:R-:W1:Y:S01]  /*0300*/  LDC R2, c[0x0][0x65c] ;  /* 0x00019700ff027b82 */ /* 0x000e620000000800 */
[----:B------:R-:W-:Y:S01]  /*0310*/  SHF.R.S32.HI R7, RZ, 0x1f, R4 ;  /* 0x0000001fff077819 */ /* 0x000fe20000011404 */
[----:B------:R-:W2:Y:S01]  /*0320*/  S2R R5, SR_CTAID.Y ;  /* 0x0000000000057919 */ /* 0x000ea20000002600 */
[----:B0-----:R-:W-:Y:S01]  /*0330*/  UMOV UR4, 0x20 ;  /* 0x0000002000047882 */ /* 0x001fe20000000000 */
[----:B------:R-:W-:Y:S01]  /*0340*/  NOP ;  /* 0x0000000000007918 */ /* 0x000fe20000000000 */
[----:B------:R-:W-:Y:S01]  /*0350*/  LEA.HI R7, R7, R4, RZ, 0x2 ;  /* 0x0000000407077211 */ /* 0x000fe200078f10ff */
[----:B------:R-:W0:Y:S01]  /*0360*/  S2R R6, SR_CTAID.X ;  /* 0x0000000000067919 */ /* 0x000e220000002500 */
[----:B------:R-:W-:Y:S01]  /*0370*/  ISETP.NE.AND P2, PT, R10, RZ, PT ;  /* 0x000000ff0a00720c */ /* 0x000fe20003f45270 */
[----:B------:R-:W-:Y:S01]  /*0380*/  NOP ;  /* 0x0000000000007918 */ /* 0x000fe20000000000 */
[----:B------:R-:W-:-:S02]  /*0390*/  LOP3.LUT R7, R7, 0xfffffffc, RZ, 0xc0, !PT ;  /* 0xfffffffc07077812 */ /* 0x000fc400078ec0ff */
[----:B-----5:R-:W-:Y:S02]  /*03a0*/  ISETP.NE.OR P0, PT, R0, RZ, !P0 ;  /* 0x000000ff0000720c */ /* 0x020fe40004705670 */
[----:B-1----:R-:W-:-:S04]  /*03b0*/  ISETP.NE.AND P3, PT, R2, 0x1, PT ;  /* 0x000000010200780c */ /* 0x002fc80003f65270 */
[----:B------:R-:W-:Y:S01]  /*03c0*/  P2R R0, PR, RZ, 0x8 ;  /* 0x00000008ff007803 */ /* 0x000fe20000000000 */
[----:B------:R-:W-:Y:S01]  /*03d0*/  IMAD.IADD R0, R4, 0x1, -R7 ;  /* 0x0000000104007824 */ /* 0x000fe200078e0a07 */
[----:B------:R-:W-:Y:S01]  /*03e0*/  LOP3.LUT R4, R3, 0x7f, RZ, 0xc0, !PT ;  /* 0x0000007f03047812 */ /* 0x000fe200078ec0ff */
[----:B------:R-:W-:-:S03]  /*03f0*/  IMAD.MOV.U32 R7, RZ, RZ, RZ ;  /* 0x000000ffff077224 */ /* 0x000fc600078e00ff */
[----:B------:R-:W-:Y:S01]  /*0400*/  ISETP.NE.AND P1, PT, R0, 0x3, PT ;  /* 0x000000030000780c */ /* 0x000fe20003f25270 */
[----:B------:R-:W-:Y:S01]  /*0410*/  VOTEU.ALL UP0, P0 ;  /* 0x00000000003f7886 */ /* 0x000fe20000000000 */
[----:B------:R-:W-:Y:S01]  /*0420*/  VOTEU.ALL UP1, P0 ;  /* 0x00000000003f7886 */ /* 0x000fe20000020000 */
[----:B------:R-:W0:Y:S01]  /*0430*/  @P3 LDC R17, c[0x0][0x10] ;  /* 0x00000400ff113b82 */ /* 0x000e220000000800 */
[----:B--2---:R-:W-:Y:S02]  /*0440*/  @P3 IMAD.MOV.U32 R8, RZ, RZ, R5 ;  /* 0x000000ffff083224 */ /* 0x004fe400078e0005 */
[----:B------:R-:W-:Y:S01]  /*0450*/  @!UP0 UMOV UR6, 0x400 ;  /* 0x0000040000068882 */ /* 0x000fe20000000000 */
[----:B------:R-:W-:-:S04]  /*0460*/  @!UP0 UIADD3 UR4, -UR4, 0x100000, URZ ;  /* 0x0010000004048890 */ /* 0x000fc8000fffe13f */
[----:B------:R-:W-:Y:S02]  /*0470*/  @!UP0 USHF.L.U32 UR5, UR4, 0xb, URZ ;  /* 0x0000000b04058899 */ /* 0x000fe4000800063f */
[----:B------:R-:W-:Y:S01]  /*0480*/  @!UP0 USHF.L.U32 UR4, UR4, 0x1, URZ ;  /* 0x0000000104048899 */ /* 0x000fe2000800063f */
[----:B------:R-:W-:Y:S01]  /*0490*/  @P3 IMAD.MOV.U32 R9, RZ, RZ, RZ ;  /* 0x000000ffff093224 */ /* 0x000fe200078e00ff */
[----:B------:R-:W1:Y:S08]  /*04a0*/  @!UP0 S2UR UR7, SR_CgaCtaId ;  /* 0x00000000000789c3 */ /* 0x000e700000008800 */
[----:B------:R-:W2:Y:S01]  /*04b0*/  @!P3 LDC R11, c[0x0][0xc] ;  /* 0x00000300ff0bbb82 */ /* 0x000ea20000000800 */
[----:B0-----:R-:W-:Y:S01]  /*04c0*/  @P3 IMAD.WIDE.U32 R16, R6, R17, R8 ;  /* 0x0000001106103225 */ /* 0x001fe200078e0008 */
[----:B-1----:R-:W-:Y:S01]  /*04d0*/  @!UP0 ULEA UR8, UR7, UR6, 0x18 ;  /* 0x0000000607088291 */ /* 0x002fe2000f8ec03f */
[----:B------:R-:W-:-:S02]  /*04e0*/  VOTEU.ALL UP0, P0 ;  /* 0x00000000003f7886 */ /* 0x000fc40000000000 */
[----:B------:R-:W-:Y:S01]  /*04f0*/  ULDC UR6, c[0x0][0xc] ;  /* 0x0000030000067ab9 */ /* 0x000fe20000000800 */
[----:B------:R-:W-:Y:S01]  /*0500*/  ISETP.EQ.OR P0, PT, R0, RZ, !P1 ;  /* 0x000000ff0000720c */ /* 0x000fe20004f02670 */
[----:B------:R-:W-:-:S03]  /*0510*/  ULDC UR7, c[0x0][0x10] ;  /* 0x0000040000077ab9 */ /* 0x000fc60000000800 */
[C---:B------:R-:W-:Y:S01]  /*0520*/  ISETP.EQ.AND P0, PT, R10.reuse, RZ, P0 ;  /* 0x000000ff0a00720c */ /* 0x040fe20000702270 */
[----:B------:R-:W-:Y:S02]  /*0530*/  VIADD R10, R10, 0xffffffff ;  /* 0xffffffff0a0a7836 */ /* 0x000fe40000000000 */
[----:B--2---:R-:W-:Y:S01]  /*0540*/  @!P3 IMAD.WIDE.U32 R8, R11, R5, R6 ;  /* 0x000000050b08b225 */ /* 0x004fe200078e0006 */
[----:B------:R-:W0:Y:S02]  /*0550*/  FENCE.VIEW.ASYNC.S ;  /* 0x00000000000073c6 */ /* 0x000e240000000000 */
[----:B0-----:R-:W3:Y:S01]  /*0560*/  @!UP0 SYNCS.EXCH.64 URZ, [UR8+0x60], UR4 ;  /* 0x00006004083f85b2 */ /* 0x001ee20008000100 */
[----:B------:R-:W-:Y:S01]  /*0570*/  SEL R18, RZ, 0x1, !P0 ;  /* 0x00000001ff127807 */ /* 0x000fe20004000000 */
[----:B------:R-:W-:Y:S01]  /*0580*/  @P3 IMAD.MOV.U32 R11, RZ, RZ, RZ ;  /* 0x000000ffff0b3224 */ /* 0x000fe200078e00ff */
[----:B------:R-:W-:Y:S01]  /*0590*/  ISETP.GE.U32.AND P1, PT, R10, 0x2, PT ;  /* 0x000000020a00780c */ /* 0x000fe20003f26070 */
[----:B------:R-:W-:-:S02]  /*05a0*/  @!P3 IMAD.MOV.U32 R16, RZ, RZ, R8 ;  /* 0x000000ffff10b224 */ /* 0x000fc400078e0008 */
[----:B------:R-:W-:Y:S01]  /*05b0*/  @P3 IMAD.IADD R17, R17, 0x1, R11 ;  /* 0x0000000111113824 */ /* 0x000fe200078e020b */
[----:B------:R-:W-:Y:S01]  /*05c0*/  SEL R18, R18, 0x2, P1 ;  /* 0x0000000212127807 */ /* 0x000fe20000800000 */
[----:B------:R-:W-:Y:S01]  /*05d0*/  @!P3 IMAD.MOV.U32 R17, RZ, RZ, R9 ;  /* 0x000000ffff11b224 */ /* 0x000fe200078e0009 */
[----:B------:R0:W3:Y:S01]  /*05e0*/  @!UP1 SYNCS.EXCH.64 URZ, [UR8+0x68], UR4 ;  /* 0x00006804083f95b2 */ /* 0x0000e20008000100 */
[----:B------:R-:W-:Y:S01]  /*05f0*/  NOP ;  /* 0x0000000000007918 */ /* 0x000fe20000000000 */
[----:B0-----:R-:W-:-:S03]  /*0600*/  UIMAD.WIDE.U32 UR4, UR6, UR7, URZ ;  /* 0x00000007060472a5 */ /* 0x001fc6000f8e003f */
[----:B------:R-:W-:Y:S02]  /*0610*/  ULDC UR6, c[0x0][0x14] ;  /* 0x0000050000067ab9 */ /* 0x000fe40000000800 */
[----:B------:R-:W-:Y:S02]  /*0620*/  UIMAD.WIDE.U32 UR38, UR4, UR6, URZ ;  /* 0x00000006042672a5 */ /* 0x000fe4000f8e003f */
[----:B------:R-:W-:-:S04]  /*0630*/  UIMAD UR37, UR5, UR6, URZ ;  /* 0x00000006052572a4 */ /* 0x000fc8000f8e023f */
[----:B------:R-:W-:Y:S01]  /*0640*/  UIADD3 UR37, UR39, UR37, URZ ;  /* 0x0000002527257290 */ /* 0x000fe2000fffe03f */
[----:B---34-:R-:W-:Y:S06]  /*0650*/  BAR.SYNC.DEFER_BLOCKING 0x0 ;  /* 0x0000000000007b1d */ /* 0x018fec0000010000 */
[----:B------:R-:W-:Y:S05]  /*0660*/  @!P2 BRA `(.L_x_3) ;  /* 0x0000004800b4a947 */ /* 0x000fea0003800000 */
[----:B------:R-:W-:-:S13]  /*0670*/  ISETP.GT.U32.AND P0, PT, R10, 0x1, PT ;  /* 0x000000010a00780c */ /* 0x000fda0003f04070 */
[----:B------:R-:W-:Y:S05]  /*0680*/  @P0 EXIT ;  /* 0x000000000000094d */ /* 0x000fea0003800000 */
[----:B------:R-:W-:Y:S01]  /*0690*/  ULDC.64 UR4, c[0x0][0x650] ;  /* 0x0001940000047ab9 */ /* 0x000fe20000000a00 */
[----:B------:R-:W-:Y:S01]  /*06a0*/  PRMT R0, RZ, 0x7610, R0 ;  /* 0x00007610ff007816 */ /* 0x000fe20000000000 */
[----:B------:R-:W-:Y:S01]  /*06b0*/  IMAD.MOV.U32 R69, RZ, RZ, -0x1 ;  /* 0xffffffffff457424 */ /* 0x000fe200078e00ff */
[----:B------:R-:W-:Y:S01]  /*06c0*/  ISETP.GE.U32.AND P0, PT, R16, UR4, PT ;  /* 0x0000000410007c0c */ /* 0x000fe2000bf06070 */
[----:B------:R-:W-:Y:S02]  /*06d0*/  IMAD.MOV.U32 R68, RZ, RZ, -0x1 ;  /* 0xffffffffff447424 */ /* 0x000fe400078e00ff */
[----:B------:R-:W-:Y:S01]  /*06e0*/  IMAD.MOV.U32 R67, RZ, RZ, -0x1 ;  /* 0xffffffffff437424 */ /* 0x000fe200078e00ff */
[----:B------:R-:W-:-:S13]  /*06f0*/  ISETP.GE.U32.AND.EX P0, PT, R17, UR5, PT, P0 ;  /* 0x0000000511007c0c */ /* 0x000fda000bf06100 */
[----:B------:R-:W-:Y:S05]  /*0700*/  @P0 BRA `(.L_x_4) ;  /* 0x0000000400540947 */ /* 0x000fea0003800000 */
[----:B------:R-:W0:Y:S01]  /*0710*/  LDC.64 R20, c[0x0][0x628] ;  /* 0x00018a00ff147b82 */ /* 0x000e220000000a00 */
[----:B------:R-:W-:Y:S02]  /*0720*/  IMAD.MOV.U32 R8, RZ, RZ, R16 ;  /* 0x000000ffff087224 */ /* 0x000fe400078e0010 */
[----:B------:R-:W-:-:S05]  /*0730*/  IMAD.MOV.U32 R9, RZ, RZ, R17 ;  /* 0x000000ffff097224 */ /* 0x000fca00078e0011 */
[----:B------:R-:W1:Y:S08]  /*0740*/  LDC R0, c[0x0][0x630] ;  /* 0x00018c00ff007b82 */ /* 0x000e700000000800 */
[----:B------:R-:W2:Y:S01]  /*0750*/  LDC.64 R22, c[0x0][0x620] ;  /* 0x00018800ff167b82 */ /* 0x000ea20000000a00 */
[----:B0-----:R-:W-:-:S04]  /*0760*/  ISETP.NE.U32.AND P0, PT, R20, RZ, PT ;  /* 0x000000ff1400720c */ /* 0x001fc80003f05070 */
[----:B------:R-:W-:-:S13]  /*0770*/  ISETP.NE.AND.EX P0, PT, R21, RZ, PT, P0 ;  /* 0x000000ff1500720c */ /* 0x000fda0003f05300 */
[----:B-12---:R-:W-:Y:S05]  /*0780*/  @!P0 BRA `(.L_x_5) ;  /* 0x0000000000288947 */ /* 0x006fea0003800000 */
[----:B------:R-:W0:Y:S02]  /*0790*/  LDC R13, c[0x0][0x634] ;  /* 0x00018d00ff0d7b82 */ /* 0x000e240000000800 */
[----:B0-----:R-:W-:-:S05]  /*07a0*/  IADD3 R13, P0, R16, R13, RZ ;  /* 0x0000000d100d7210 */ /* 0x001fca0007f1e0ff */
[----:B------:R-:W-:-:S04]  /*07b0*/  IMAD.X R15, RZ, RZ, R17, P0 ;  /* 0x000000ffff0f7224 */ /* 0x000fc800000e0611 */
[----:B------:R-:W-:-:S04]  /*07c0*/  IMAD.WIDE.U32 R8, R15, R20, RZ ;  /* 0x000000140f087225 */ /* 0x000fc800078e00ff */
[----:B------:R-:W-:-:S04]  /*07d0*/  IMAD.WIDE.U32 R10, P0, R13, R21, R8 ;  /* 0x000000150d0a7225 */ /* 0x000fc80007800008 */
[----:B------:R-:W-:-:S04]  /*07e0*/  IMAD.WIDE.U32 R8, R13, R20, RZ ;  /* 0x000000140d087225 */ /* 0x000fc800078e00ff */
[----:B------:R-:W-:Y:S01]  /*07f0*/  IMAD.X R13, RZ, RZ, RZ, P0 ;  /* 0x000000ffff0d7224 */ /* 0x000fe200000e06ff */
[----:B------:R-:W-:Y:S01]  /*0800*/  IADD3 RZ, P0, R9, R10, RZ ;  /* 0x0000000a09ff7210 */ /* 0x000fe20007f1e0ff */
[----:B------:R-:W-:-:S04]  /*0810*/  IMAD.MOV.U32 R12, RZ, RZ, R11 ;  /* 0x000000ffff0c7224 */ /* 0x000fc800078e000b */
[----:B------:R-:W-:-:S08]  /*0820*/  IMAD.WIDE.U32.X R8, R15, R21, R12, P0 ;  /* 0x000000150f087225 */ /* 0x000fd000000e040c */
.L_x_5:
[-CC-:B------:R-:W-:Y:S01]  /*0830*/  SHF.R.U64 R67, R8, R0.reuse, R9.reuse ;  /* 0x0000000008437219 */ /* 0x180fe20000001209 */
[----:B------:R-:W0:Y:S01]  /*0840*/  LDC R12, c[0x0][0x618] ;  /* 0x00018600ff0c7b82 */ /* 0x000e220000000800 */
[----:B------:R-:W-:Y:S01]  /*0850*/  SHF.R.U32.HI R7, RZ, R0, R9 ;  /* 0x00000000ff077219 */ /* 0x000fe20000011609 */
[----:B------:R-:W-:Y:S01]  /*0860*/  ULDC UR4, c[0x0][0x150] ;  /* 0x0000540000047ab9 */ /* 0x000fe20000000800 */
[----:B------:R-:W-:Y:S02]  /*0870*/  IADD3 R11, P0, RZ, -R67, RZ ;  /* 0x80000043ff0b7210 */ /* 0x000fe40007f1e0ff */
[----:B------:R-:W-:-:S03]  /*0880*/  I2FP.F32.U32 R0, R6 ;  /* 0x0000000600007245 */ /* 0x000fc60000201000 */
[----:B------:R-:W1:Y:S01]  /*0890*/  LDC.64 R30, c[0x0][0x640] ;  /* 0x00019000ff1e7b82 */ /* 0x000e620000000a00 */
[----:B------:R-:W-:Y:S02]  /*08a0*/  IMAD.X R13, RZ, RZ, ~R7, P0 ;  /* 0x000000ffff0d7224 */ /* 0x000fe400000e0e07 */
[----:B------:R-:W-:Y:S01]  /*08b0*/  FMUL R0, R0, UR4 ;  /* 0x0000000400007c20 */ /* 0x000fe20008400000 */
[----:B------:R-:W-:Y:S01]  /*08c0*/  IMAD.WIDE.U32 R8, R11, R22, R16 ;  /* 0x000000160b087225 */ /* 0x000fe200078e0010 */
[----:B------:R-:W-:-:S03]  /*08d0*/  ULDC UR4, c[0x0][0x154] ;  /* 0x0000550000047ab9 */ /* 0x000fc60000000800 */
[----:B------:R-:W-:Y:S01]  /*08e0*/  IMAD R10, R13, R22, RZ ;  /* 0x000000160d0a7224 */ /* 0x000fe200078e02ff */
[----:B------:R-:W2:Y:S01]  /*08f0*/  LDC R7, c[0x0][0x144] ;  /* 0x00005100ff077b82 */ /* 0x000ea20000000800 */
[----:B------:R-:W3:Y:S02]  /*0900*/  F2I.U32.TRUNC.NTZ R0, R0 ;  /* 0x0000000000007305 */ /* 0x000ee4000020f000 */
[----:B------:R-:W-:-:S04]  /*0910*/  IMAD R11, R11, R23, R10 ;  /* 0x000000170b0b7224 */ /* 0x000fc800078e020a */
[----:B------:R-:W-:Y:S01]  /*0920*/  IMAD.IADD R9, R9, 0x1, R11 ;  /* 0x0000000109097824 */ /* 0x000fe200078e020b */
[----:B------:R-:W4:Y:S01]  /*0930*/  LDC R24, c[0x0][0x608] ;  /* 0x00018200ff187b82 */ /* 0x000f220000000800 */
[----:B------:R-:W-:-:S03]  /*0940*/  IMAD.MOV.U32 R11, RZ, RZ, -0x1 ;  /* 0xffffffffff0b7424 */ /* 0x000fc600078e00ff */
[-CC-:B0-----:R-:W-:Y:S02]  /*0950*/  SHF.R.U64 R22, R8, R12.reuse, R9.reuse ;  /* 0x0000000c08167219 */ /* 0x181fe40000001209 */
[----:B------:R-:W-:Y:S02]  /*0960*/  I2FP.F32.U32 R8, R5 ;  /* 0x0000000500087245 */ /* 0x000fe40000201000 */
[----:B------:R-:W0:Y:S01]  /*0970*/  LDC R28, c[0x0][0x658] ;  /* 0x00019600ff1c7b82 */ /* 0x000e220000000800 */
[----:B-1----:R-:W-:Y:S01]  /*0980*/  ISETP.NE.U32.AND P0, PT, R30, RZ, PT ;  /* 0x000000ff1e00720c */ /* 0x002fe20003f05070 */
[----:B---3--:R-:W-:Y:S02]  /*0990*/  IMAD.MOV R10, RZ, RZ, -R0 ;  /* 0x000000ffff0a7224 */ /* 0x008fe400078e0a00 */
[----:B------:R-:W-:Y:S01]  /*09a0*/  FMUL R8, R8, UR4 ;  /* 0x0000000408087c20 */ /* 0x000fe20008400000 */
[----:B------:R-:W-:Y:S02]  /*09b0*/  SHF.R.U32.HI R9, RZ, R12, R9 ;  /* 0x0000000cff097219 */ /* 0x000fe40000011609 */
[----:B------:R-:W-:Y:S01]  /*09c0*/  ISETP.NE.AND.EX P0, PT, R31, RZ, PT, P0 ;  /* 0x000000ff1f00720c */ /* 0x000fe20003f05300 */
[----:B------:R1:W3:Y:S01]  /*09d0*/  F2I.U32.TRUNC.NTZ R15, R8 ;  /* 0x00000008000f7305 */ /* 0x0002e2000020f000 */
[----:B------:R-:W1:Y:S01]  /*09e0*/  LDC R20, c[0x0][0x148] ;  /* 0x00005200ff147b82 */ /* 0x000e620000000800 */
[----:B--2---:R-:W-:-:S07]  /*09f0*/  IMAD R0, R7, R10, R6 ;  /* 0x0000000a07007224 */ /* 0x004fce00078e0206 */
[----:B------:R-:W2:Y:S01]  /*0a00*/  LDC R26, c[0x0][0x600] ;  /* 0x00018000ff1a7b82 */ /* 0x000ea20000000800 */
[-CC-:B----4-:R-:W-:Y:S02]  /*0a10*/  SHF.R.U64 R32, R22, R24.reuse, R9.reuse ;  /* 0x0000001816207219 */ /* 0x190fe40000001209 */
[----:B------:R-:W-:Y:S01]  /*0a20*/  SHF.R.U32.HI R7, RZ, R24, R9 ;  /* 0x00000018ff077219 */ /* 0x000fe20000011609 */
[----:B------:R-:W-:-:S04]  /*0a30*/  IMAD.MOV.U32 R9, RZ, RZ, 0x1 ;  /* 0x00000001ff097424 */ /* 0x000fc800078e00ff */
[----:B------:R-:W4:Y:S01]  /*0a40*/  LDC R21, c[0x0][0x648] ;  /* 0x00019200ff157b82 */ /* 0x000f220000000800 */
[-C--:B0-----:R-:W-:Y:S02]  /*0a50*/  SHF.L.U32 R6, R11, R28.reuse, RZ ;  /* 0x0000001c0b067219 */ /* 0x081fe400000006ff */
[--C-:B------:R-:W-:Y:S02]  /*0a60*/  SHF.R.U64 R24, R32, R28, R7.reuse ;  /* 0x0000001c20187219 */ /* 0x100fe40000001207 */
[----:B------:R-:W-:Y:S02]  /*0a70*/  LOP3.LUT R13, RZ, R6, RZ, 0x33, !PT ;  /* 0x00000006ff0d7212 */ /* 0x000fe400078e33ff */
[-C--:B------:R-:W-:Y:S01]  /*0a80*/  SHF.R.U32.HI R7, RZ, R28.reuse, R7 ;  /* 0x0000001cff077219 */ /* 0x080fe20000011607 */
[----:B------:R-:W0:Y:S01]  /*0a90*/  LDC R23, c[0x0][0x638] ;  /* 0x00018e00ff177b82 */ /* 0x000e220000000800 */
[----:B------:R-:W-:Y:S01]  /*0aa0*/  SHF.L.U32 R12, R9, R28, RZ ;  /* 0x0000001c090c7219 */ /* 0x000fe200000006ff */
[----:B------:R-:W-:-:S06]  /*0ab0*/  IMAD.MOV.U32 R6, RZ, RZ, R24 ;  /* 0x000000ffff067224 */ /* 0x000fcc00078e0018 */
[----:B------:R-:W0:Y:S01]  /*0ac0*/  LDC R69, c[0x0][0x610] ;  /* 0x00018400ff457b82 */ /* 0x000e220000000800 */
[----:B-1-3--:R-:W-:Y:S05]  /*0ad0*/  @!P0 BRA `(.L_x_6) ;  /* 0x0000000000288947 */ /* 0x00afea0003800000 */
[----:B------:R-:W1:Y:S02]  /*0ae0*/  LDC R11, c[0x0][0x64c] ;  /* 0x00019300ff0b7b82 */ /* 0x000e640000000800 */
[----:B-1----:R-:W-:-:S05]  /*0af0*/  IADD3 R11, P0, R24, R11, RZ ;  /* 0x0000000b180b7210 */ /* 0x002fca0007f1e0ff */
        /* <DEDUP_REMOVED lines=8> */
.L_x_6:
[----:B----4-:R-:W-:Y:S01]  /*0b80*/  SHF.R.U64 R6, R6, R21, R7 ;  /* 0x0000001506067219 */ /* 0x010fe20000001207 */
[----:B--2---:R-:W-:Y:S01]  /*0b90*/  VIADD R7, R26, 0xffffffff ;  /* 0xffffffff1a077836 */ /* 0x004fe20000000000 */
[----:B------:R-:W-:Y:S01]  /*0ba0*/  LOP3.LUT R13, R32, R13, RZ, 0xc0, !PT ;  /* 0x0000000d200d7212 */ /* 0x000fe200078ec0ff */
[----:B------:R-:W-:Y:S02]  /*0bb0*/  IMAD.MOV R15, RZ, RZ, -R15 ;  /* 0x000000ffff0f7224 */ /* 0x000fe400078e0a0f */
[----:B------:R-:W-:Y:S02]  /*0bc0*/  IMAD.MOV R8, RZ, RZ, -R6 ;  /* 0x000000ffff087224 */ /* 0x000fe400078e0a06 */
[----:B------:R-:W-:Y:S01]  /*0bd0*/  IMAD R13, R12, R6, R13 ;  /* 0x000000060c0d7224 */ /* 0x000fe200078e020d */
[----:B------:R-:W-:Y:S01]  /*0be0*/  LOP3.LUT R6, R22, R7, RZ, 0xc0, !PT ;  /* 0x0000000716067212 */ /* 0x000fe200078ec0ff */
[----:B------:R-:W-:Y:S02]  /*0bf0*/  @P3 IMAD R0, R20, R15, R5 ;  /* 0x0000000f14003224 */ /* 0x000fe400078e0205 */
[----:B0-----:R-:W-:-:S02]  /*0c00*/  IMAD R5, R8, R23, R24 ;  /* 0x0000001708057224 */ /* 0x001fc400078e0218 */
[----:B------:R-:W-:Y:S02]  /*0c10*/  IMAD R69, R13, R69, R0 ;  /* 0x000000450d457224 */ /* 0x000fe400078e0200 */
[----:B------:R-:W-:Y:S02]  /*0c20*/  IMAD R6, R5, R26, R6 ;  /* 0x0000001a05067224 */ /* 0x000fe400078e0206 */
[----:B------:R-:W-:-:S03]  /*0c30*/  IMAD.MOV.U32 R0, RZ, RZ, 0x1 ;  /* 0x00000001ff007424 */ /* 0x000fc600078e00ff */
[----:B------:R-:W-:Y:S02]  /*0c40*/  SEL R68, R6, R69, !P3 ;  /* 0x0000004506447207 */ /* 0x000fe40005800000 */
[----:B------:R-:W-:-:S07]  /*0c50*/  SEL R69, R69, R6, !P3 ;  /* 0x0000000645457207 */ /* 0x000fce0005800000 */
.L_x_4:
[----:B------:R-:W-:-:S08]  /*0c60*/  NOP ;  /* 0x0000000000007918 */ /* 0x000fd00000000000 */
[----:B------:R-:W0:Y:S02]  /*0c70*/  USETMAXREG.TRY_ALLOC.CTAPOOL UP0, 0xe8 ;  /* 0x000000e8000079c8 */ /* 0x000e240008000600 */
[----:B0-----:R-:W-:-:S13]  /*0c80*/  PLOP3.LUT P0, PT, PT, PT, UP0, 0x80, 0x0 ;  /* 0x000000000000781c */ /* 0x001fda0003f0f008 */
[----:B------:R-:W-:Y:S05]  /*0c90*/  @!P0 BRA `(.L_x_4) ;  /* 0xfffffffc00f08947 */ /* 0x000fea000383ffff */
[----:B------:R-:W-:Y:S01]  /*0ca0*/  ULDC.64 UR4, c[0x0][0x598] ;  /* 0x0001660000047ab9 */ /* 0x000fe20000000a00 */
[----:B------:R-:W-:Y:S01]  /*0cb0*/  ULDC.64 UR40, c[0x0][0x208] ;  /* 0x0000820000287ab9 */ /* 0x000fe20000000a00 */
[----:B------:R-:W-:-:S04]  /*0cc0*/  ISETP.NE.U32.AND P0, PT, RZ, UR4, PT ;  /* 0x00000004ff007c0c */ /* 0x000fc8000bf05070 */
[----:B------:R-:W-:-:S13]  /*0cd0*/  ISETP.NE.AND.EX P0, PT, RZ, UR5, PT, P0 ;  /* 0x00000005ff007c0c */ /* 0x000fda000bf05300 */
[----:B------:R-:W-:Y:S05]  /*0ce0*/  @!P0 BRA `(.L_x_7) ;  /* 0x00000000001c8947 */ /* 0x000fea0003800000 */
[----:B------:R-:W0:Y:S02]  /*0cf0*/  LDC.64 R6, c[0x0][0x598] ;  /* 0x00016600ff067b82 */ /* 0x000e240000000a00 */
[----:B0-----:R-:W2:Y:S02]  /*0d00*/  LDG.E.64 R6, desc[UR40][R6.64] ;  /* 0x0000002806067981 */ /* 0x001ea4000c1e1b00 */
[----:B--2---:R-:W-:-:S04]  /*0d10*/  ISETP.NE.U32.AND P0, PT, R6, RZ, PT ;  /* 0x000000ff0600720c */ /* 0x004fc80003f05070 */
[----:B------:R-:W-:-:S13]  /*0d20*/  ISETP.NE.AND.EX P0, PT, R7, RZ, PT, P0 ;  /* 0x000000ff0700720c */ /* 0x000fda0003f05300 */
[----:B------:R-:W-:Y:S05]  /*0d30*/  @!P0 BRA `(.L_x_7) ;  /* 0x0000000000088947 */ /* 0x000fea0003800000 */
[----:B------:R0:W5:Y:S01]  /*0d40*/  LD.E R19, desc[UR40][R6.64] ;  /* 0x0000002806137980 */ /* 0x000162000c101900 */
[----:B------:R-:W-:Y:S05]  /*0d50*/  BRA `(.L_x_8) ;  /* 0x0000000000247947 */ /* 0x000fea0003800000 */
.L_x_7:
[----:B------:R-:W-:Y:S02]  /*0d60*/  ULDC.64 UR4, c[0x0][0x588] ;  /* 0x0001620000047ab9 */ /* 0x000fe40000000a00 */
[----:B------:R-:W-:-:S04]  /*0d70*/  ISETP.NE.U32.AND P0, PT, RZ, UR4, PT ;  /* 0x00000004ff007c0c */ /* 0x000fc8000bf05070 */
[----:B------:R-:W-:-:S13]  /*0d80*/  ISETP.NE.AND.EX P0, PT, RZ, UR5, PT, P0 ;  /* 0x00000005ff007c0c */ /* 0x000fda000bf05300 */
[----:B------:R-:W-:Y:S05]  /*0d90*/  @!P0 BRA `(.L_x_9) ;  /* 0x00000000000c8947 */ /* 0x000fea0003800000 */
[----:B------:R-:W0:Y:S02]  /*0da0*/  LDC.64 R6, c[0x0][0x588] ;  /* 0x00016200ff067b82 */ /* 0x000e240000000a00 */
[----:B0-----:R1:W5:Y:S01]  /*0db0*/  LDG.E R19, desc[UR40][R6.64] ;  /* 0x0000002806137981 */ /* 0x001362000c1e1900 */
[----:B------:R-:W-:Y:S05]  /*0dc0*/  BRA `(.L_x_8) ;  /* 0x0000000000087947 */ /* 0x000fea0003800000 */
.L_x_9:
[----:B------:R-:W-:Y:S02]  /*0dd0*/  ULDC UR4, c[0x0][0x580] ;  /* 0x0001600000047ab9 */ /* 0x000fe40000000800 */
[----:B------:R-:W-:-:S07]  /*0de0*/  IMAD.U32 R19, RZ, RZ, UR4 ;  /* 0x00000004ff137e24 */ /* 0x000fce000f8e00ff */
.L_x_8:
[----:B------:R-:W-:Y:S02]  /*0df0*/  ULDC.64 UR4, c[0x0][0x5a0] ;  /* 0x0001680000047ab9 */ /* 0x000fe40000000a00 */
[----:B------:R-:W-:-:S04]  /*0e00*/  ISETP.NE.U32.AND P0, PT, RZ, UR4, PT ;  /* 0x00000004ff007c0c */ /* 0x000fc8000bf05070 */
[----:B------:R-:W-:-:S13]  /*0e10*/  ISETP.NE.AND.EX P0, PT, RZ, UR5, PT, P0 ;  /* 0x00000005ff007c0c */ /* 0x000fda000bf05300 */
[----:B------:R-:W-:Y:S05]  /*0e20*/  @!P0 BRA `(.L_x_10) ;  /* 0x00000000001c8947 */ /* 0x000fea0003800000 */
[----:B01----:R-:W0:Y:S02]  /*0e30*/  LDC.64 R6, c[0x0][0x5a0] ;  /* 0x00016800ff067b82 */ /* 0x003e240000000a00 */
[----:B0-----:R-:W2:Y:S02]  /*0e40*/  LDG.E.64 R6, desc[UR40][R6.64] ;  /* 0x0000002806067981 */ /* 0x001ea4000c1e1b00 */
[----:B--2---:R-:W-:-:S04]  /*0e50*/  ISETP.NE.U32.AND P0, PT, R6, RZ, PT ;  /* 0x000000ff0600720c */ /* 0x004fc80003f05070 */
[----:B------:R-:W-:-:S13]  /*0e60*/  ISETP.NE.AND.EX P0, PT, R7, RZ, PT, P0 ;  /* 0x000000ff0700720c */ /* 0x000fda0003f05300 */
[----:B------:R-:W-:Y:S05]  /*0e70*/  @!P0 BRA `(.L_x_10) ;  /* 0x0000000000088947 */ /* 0x000fea0003800000 */
[----:B------:R0:W5:Y:S01]  /*0e80*/  LD.E R56, desc[UR40][R6.64] ;  /* 0x0000002806387980 */ /* 0x000162000c101900 */
[----:B------:R-:W-:Y:S05]  /*0e90*/  BRA `(.L_x_11) ;  /* 0x0000000000247947 */ /* 0x000fea0003800000 */
.L_x_10:
[----:B------:R-:W-:Y:S02]  /*0ea0*/  ULDC.64 UR4, c[0x0][0x590] ;  /* 0x0001640000047ab9 */ /* 0x000fe40000000a00 */
[----:B------:R-:W-:-:S04]  /*0eb0*/  ISETP.NE.U32.AND P0, PT, RZ, UR4, PT ;  /* 0x00000004ff007c0c */ /* 0x000fc8000bf05070 */
[----:B------:R-:W-:-:S13]  /*0ec0*/  ISETP.NE.AND.EX P0, PT, RZ, UR5, PT, P0 ;  /* 0x00000005ff007c0c */ /* 0x000fda000bf05300 */
[----:B------:R-:W-:Y:S05]  /*0ed0*/  @!P0 BRA `(.L_x_12) ;  /* 0x00000000000c8947 */ /* 0x000fea0003800000 */
[----:B------:R-:W2:Y:S02]  /*0ee0*/  LDC.64 R56, c[0x0][0x590] ;  /* 0x00016400ff387b82 */ /* 0x000ea40000000a00 */
[----:B--2---:R2:W5:Y:S01]  /*0ef0*/  LDG.E R56, desc[UR40][R56.64] ;  /* 0x0000002838387981 */ /* 0x004562000c1e1900 */
[----:B------:R-:W-:Y:S05]  /*0f00*/  BRA `(.L_x_11) ;  /* 0x0000000000087947 */ /* 0x000fea0003800000 */
.L_x_12:
[----:B------:R-:W-:Y:S02]  /*0f10*/  ULDC UR4, c[0x0][0x584] ;  /* 0x0001610000047ab9 */ /* 0x000fe40000000800 */
[----:B------:R-:W-:-:S07]  /*0f20*/  IMAD.U32 R56, RZ, RZ, UR4 ;  /* 0x00000004ff387e24 */ /* 0x000fce000f8e00ff */
.L_x_11:
[----:B------:R-:W-:-:S13]  /*0f30*/  LOP3.LUT P0, RZ, R0, 0xff, RZ, 0xc0, !PT ;  /* 0x000000ff00ff7812 */ /* 0x000fda000780c0ff */
[----:B------:R-:W-:Y:S05]  /*0f40*/  @!P0 EXIT ;  /* 0x000000000000894d */ /* 0x000fea0003800000 */
[----:B------:R-:W3:Y:S01]  /*0f50*/  LDC R59, c[0x0][0x658] ;  /* 0x00019600ff3b7b82 */ /* 0x000ee20000000800 */
[----:B------:R-:W-:Y:S01]  /*0f60*/  ULDC.64 UR6, c[0x0][0x288] ;  /* 0x0000a20000067ab9 */ /* 0x000fe20000000a00 */
[----:B------:R-:W-:Y:S01]  /*0f70*/  LOP3.LUT R14, R14, 0x1, RZ, 0xc0, !PT ;  /* 0x000000010e0e7812 */ /* 0x000fe200078ec0ff */
[----:B------:R-:W-:Y:S01]  /*0f80*/  UIADD3 UR4, UR7, 0x7f, URZ ;  /* 0x0000007f07047890 */ /* 0x000fe2000fffe03f */
[----:B------:R-:W-:Y:S01]  /*0f90*/  SHF.R.U32.HI R0, RZ, 0x2, R3 ;  /* 0x00000002ff007819 */ /* 0x000fe20000011603 */
[----:B------:R-:W-:Y:S01]  /*0fa0*/  IMAD.U32 R5, RZ, RZ, UR6 ;  /* 0x00000006ff057e24 */ /* 0x000fe2000f8e00ff */
[----:B------:R-:W-:Y:S01]  /*0fb0*/  SHF.R.U32.HI R4, RZ, 0x1, R4 ;  /* 0x00000001ff047819 */ /* 0x000fe20000011604 */
[----:B------:R-:W-:Y:S01]  /*0fc0*/  USHF.R.S32.HI UR5, URZ, 0x1f, UR4 ;  /* 0x0000001f3f057899 */ /* 0x000fe20008011404 */
[----:B01----:R-:W0:Y:S01]  /*0fd0*/  LDC.64 R6, c[0x0][0x5c8] ;  /* 0x00017200ff067b82 */ /* 0x003e220000000a00 */
[----:B------:R-:W-:Y:S01]  /*0fe0*/  LOP3.LUT R60, R3, 0x3, RZ, 0xc0, !PT ;  /* 0x00000003033c7812 */ /* 0x000fe200078ec0ff */
[----:B------:R-:W-:Y:S01]  /*0ff0*/  IMAD.SHL.U32 R9, R14, 0x40, RZ ;  /* 0x000000400e097824 */ /* 0x000fe200078e00ff */
[----:B------:R-:W-:Y:S01]  /*1000*/  LOP3.LUT R0, R0, 0x7, RZ, 0xc0, !PT ;  /* 0x0000000700007812 */ /* 0x000fe200078ec0ff */
[----:B------:R-:W-:Y:S01]  /*1010*/  ULEA.HI UR5, UR5, UR4, URZ, 0x7 ;  /* 0x0000000405057291 */ /* 0x000fe2000f8f383f */
[----:B------:R-:W-:Y:S01]  /*1020*/  LOP3.LUT R23, R4, 0x30, RZ, 0xc0, !PT ;  /* 0x0000003004177812 */ /* 0x000fe200078ec0ff */
[----:B------:R-:W-:Y:S01]  /*1030*/  IMAD R60, R60, -0x2, R5 ;  /* 0xfffffffe3c3c7824 */ /* 0x000fe200078e0205 */
[--C-:B------:R-:W-:Y:S01]  /*1040*/  LOP3.LUT R22, R9, 0x40, R0.reuse, 0xe2, !PT ;  /* 0x0000004009167812 */ /* 0x100fe200078ee200 */
[----:B------:R-:W1:Y:S01]  /*1050*/  LDC R63, c[0x0][0x600] ;  /* 0x00018000ff3f7b82 */ /* 0x000e620000000800 */
[----:B------:R-:W-:Y:S01]  /*1060*/  IADD3 R5, RZ, -R23, -R0 ;  /* 0x80000017ff057210 */ /* 0x000fe20007ffe800 */
[----:B------:R-:W-:Y:S01]  /*1070*/  IMAD.MOV.U32 R0, RZ, RZ, -0x1 ;  /* 0xffffffffff007424 */ /* 0x000fe200078e00ff */
[----:B------:R-:W-:Y:S01]  /*1080*/  USHF.R.S32.HI UR43, URZ, 0x7, UR5 ;  /* 0x000000073f2b7899 */ /* 0x000fe20008011405 */
[----:B------:R-:W-:Y:S01]  /*1090*/  IMAD.MOV.U32 R4, RZ, RZ, 0x1 ;  /* 0x00000001ff047424 */ /* 0x000fe200078e00ff */
[C---:B------:R-:W-:Y:S01]  /*10a0*/  LOP3.LUT R62, R3.reuse, 0x80, RZ, 0xc0, !PT ;  /* 0x00000080033e7812 */ /* 0x040fe200078ec0ff */
[----:B------:R-:W-:Y:S01]  /*10b0*/  IMAD R5, R14, -0x40, R5 ;  /* 0xffffffc00e057824 */ /* 0x000fe200078e0205 */
[----:B------:R-:W-:Y:S01]  /*10c0*/  UISETP.LT.AND UP0, UPT, UR43, 0x1, UPT ;  /* 0x000000012b00788c */ /* 0x000fe2000bf01270 */
[----:B---3--:R-:W-:Y:S01]  /*10d0*/  SHF.L.U32 R0, R0, R59, RZ ;  /* 0x0000003b00007219 */ /* 0x008fe200000006ff */
[----:B------:R-:W-:Y:S01]  /*10e0*/  ULDC UR4, c[0x0][0x284] ;  /* 0x0000a10000047ab9 */ /* 0x000fe20000000800 */
[----:B------:R-:W-:Y:S01]  /*10f0*/  LOP3.LUT R22, R22, R23, RZ, 0xfc, !PT ;  /* 0x0000001716167212 */ /* 0x000fe200078efcff */
[----:B------:R-:W-:Y:S01]  /*1100*/  USEL UR44, UR43, 0x1, UP0 ;  /* 0x000000012b2c7887 */ /* 0x000fe20008000000 */
[----:B------:R-:W-:Y:S01]  /*1110*/  SHF.L.U32 R59, R4, R59, RZ ;  /* 0x0000003b043b7219 */ /* 0x000fe200000006ff */
[----:B------:R-:W-:Y:S01]  /*1120*/  IMAD.SHL.U32 R61, R3, 0x2, RZ ;  /* 0x00000002033d7824 */ /* 0x000fe200078e00ff */
[----:B------:R-:W-:Y:S01]  /*1130*/  LOP3.LUT R66, R18, 0x1, RZ, 0xfc, !PT ;  /* 0x0000000112427812 */ /* 0x000fe200078efcff */
[----:B------:R-:W-:Y:S01]  /*1140*/  VIADD R65, R5, UR4 ;  /* 0x0000000405417c36 */ /* 0x000fe20008000000 */
[C---:B0-----:R-:W-:Y:S01]  /*1150*/  SHF.L.U64.HI R58, R6.reuse, 0x3, R7 ;  /* 0x00000003063a7819 */ /* 0x041fe20000010207 */
[----:B--2---:R-:W-:Y:S01]  /*1160*/  IMAD.SHL.U32 R57, R6, 0x8, RZ ;  /* 0x0000000806397824 */ /* 0x004fe200078e00ff */
[----:B------:R-:W-:Y:S01]  /*1170*/  SHF.R.U32.HI R62, RZ, 0x7, R62 ;  /* 0x00000007ff3e7819 */ /* 0x000fe2000001163e */
[----:B------:R-:W-:Y:S01]  /*1180*/  IMAD.MOV.U32 R23, RZ, RZ, RZ ;  /* 0x000000ffff177224 */ /* 0x000fe200078e00ff */
[----:B------:R-:W-:Y:S01]  /*1190*/  LOP3.LUT R64, RZ, R0, RZ, 0x33, !PT ;  /* 0x00000000ff407212 */ /* 0x000fe200078e33ff */
[----:B------:R-:W-:Y:S01]  /*11a0*/  UIADD3 UR44, UR43, -UR44, URZ ;  /* 0x8000002c2b2c7290 */ /* 0x000fe2000fffe03f */
[----:B------:R-:W-:Y:S01]  /*11b0*/  UMOV UR36, URZ ;  /* 0x0000003f00247c82 */ /* 0x000fe20008000000 */
[----:B-1----:R-:W-:Y:S01]  /*11c0*/  VIADD R63, R63, 0xffffffff ;  /* 0xffffffff3f3f7836 */ /* 0x002fe20000000000 */
[----:B------:R-:W-:-:S09]  /*11d0*/  UMOV UR42, URZ ;  /* 0x0000003f002a7c82 */ /* 0x000fd20008000000 */
.L_x_94:
[----:B0-----:R-:W0:Y:S01]  /*11e0*/  SHFL.IDX PT, R0, R62, RZ, 0x1f ;  /* 0x00001fff3e007589 */ /* 0x001e2200000e0000 */
[----:B-1----:R-:W1:Y:S01]  /*11f0*/  S2UR UR7, SR_CgaCtaId ;  /* 0x00000000000779c3 */ /* 0x002e620000008800 */
[----:B------:R-:W-:Y:S01]  /*1200*/  UMOV UR6, 0x400 ;  /* 0x0000040000067882 */ /* 0x000fe20000000000 */
[----:B0-----:R-:W-:Y:S01]  /*1210*/  R2UR UR4, R0 ;  /* 0x00000000000472ca */ /* 0x001fe200000e0000 */
[----:B-1----:R-:W-:-:S12]  /*1220*/  ULEA UR46, UR7, UR6, 0x18 ;  /* 0x00000006072e7291 */ /* 0x002fd8000f8ec03f */
[----:B------:R-:W-:-:S04]  /*1230*/  ULEA.HI UR5, UR4, UR4, URZ, 0x1 ;  /* 0x0000000404057291 */ /* 0x000fc8000f8f083f */
[----:B------:R-:W-:-:S04]  /*1240*/  ULOP3.LUT UR5, UR5, 0x7fffe, URZ, 0xc0, !UPT ;  /* 0x0007fffe05057892 */ /* 0x000fc8000f8ec03f */
[----:B------:R-:W-:-:S03]  /*1250*/  UIADD3 UR5, UR4, -UR5, URZ ;  /* 0x8000000504057290 */ /* 0x000fc6000fffe03f */
[----:B------:R-:W-:Y:S01]  /*1260*/  ULDC UR4, c[0x0][0x28c] ;  /* 0x0000a30000047ab9 */ /* 0x000fe20000000800 */
[----:B------:R-:W-:Y:S01]  /*1270*/  ULEA UR5, UR5, UR46, 0xd ;  /* 0x0000002e05057291 */ /* 0x000fe2000f8e683f */
[----:B------:R-:W-:-:S03]  /*1280*/  ISETP.LT.AND P0, PT, RZ, UR4, PT ;  /* 0x00000004ff007c0c */ /* 0x000fc6000bf01270 */
[----:B------:R-:W-:-:S04]  /*1290*/  UIADD3 UR5, UR5, 0x100, URZ ;  /* 0x0000010005057890 */ /* 0x000fc8000fffe03f */
[----:B------:R-:W-:-:S04]  /*12a0*/  USHF.R.U32.HI UR5, URZ, 0x4, UR5 ;  /* 0x000000043f057899 */ /* 0x000fc80008011605 */
[----:B------:R-:W-:-:S04]  /*12b0*/  ULOP3.LUT UR5, UR5, 0x3fff, URZ, 0xc0, !UPT ;  /* 0x00003fff05057892 */ /* 0x000fc8000f8ec03f */
[----:B------:R-:W-:Y:S01]  /*12c0*/  ULOP3.LUT UR45, UR5, 0x10000, URZ, 0xfc, !UPT ;  /* 0x00010000052d7892 */ /* 0x000fe2000f8efc3f */
[----:B---345:R-:W-:Y:S11]  /*12d0*/  @P0 BRA `(.L_x_13) ;  /* 0x0000000000400947 */ /* 0x038ff60003800000 */
[----:B------:R-:W-:Y:S01]  /*12e0*/  MOV R0, 0x0 ;  /* 0x0000000000007802 */ /* 0x000fe20000000f00 */
[----:B------:R-:W-:Y:S01]  /*12f0*/  ULDC.64 UR4, c[0x4][0x68] ;  /* 0x01001a0000047ab9 */ /* 0x000fe20000000a00 */
[----:B------:R-:W-:Y:S01]  /*1300*/  ULDC.64 UR6, c[0x4][0x8] ;  /* 0x0100020000067ab9 */ /* 0x000fe20000000a00 */
[----:B------:R-:W-:Y:S01]  /*1310*/  IMAD.U32 R4, RZ, RZ, UR4 ;  /* 0x00000004ff047e24 */ /* 0x000fe2000f8e00ff */
[----:B------:R0:W1:Y:S01]  /*1320*/  LDC.64 R14, c[0x4][R0] ;  /* 0x01000000000e7b82 */ /* 0x0000620000000a00 */
[----:B------:R-:W-:Y:S01]  /*1330*/  IMAD.U32 R5, RZ, RZ, UR5 ;  /* 0x00000005ff057e24 */ /* 0x000fe2000f8e00ff */
[----:B------:R-:W-:Y:S01]  /*1340*/  ULDC.64 UR4, c[0x4][0x70] ;  /* 0x01001c0000047ab9 */ /* 0x000fe20000000a00 */
[----:B------:R-:W-:Y:S02]  /*1350*/  IMAD.U32 R10, RZ, RZ, UR6 ;  /* 0x00000006ff0a7e24 */ /* 0x000fe4000f8e00ff */
[----:B------:R-:W-:Y:S02]  /*1360*/  IMAD.U32 R6, RZ, RZ, UR4 ;  /* 0x00000004ff067e24 */ /* 0x000fe4000f8e00ff */
[----:B------:R-:W-:-:S02]  /*1370*/  IMAD.U32 R7, RZ, RZ, UR5 ;  /* 0x00000005ff077e24 */ /* 0x000fc4000f8e00ff */
[----:B------:R-:W-:Y:S02]  /*1380*/  IMAD.U32 R11, RZ, RZ, UR7 ;  /* 0x00000007ff0b7e24 */ /* 0x000fe4000f8e00ff */
[----:B------:R-:W-:Y:S02]  /*1390*/  IMAD.MOV.U32 R8, RZ, RZ, 0x1e1 ;  /* 0x000001e1ff087424 */ /* 0x000fe400078e00ff */
[----:B------:R-:W-:Y:S02]  /*13a0*/  IMAD.MOV.U32 R12, RZ, RZ, 0x1 ;  /* 0x00000001ff0c7424 */ /* 0x000fe400078e00ff */
[----:B0-----:R-:W-:-:S07]  /*13b0*/  IMAD.MOV.U32 R13, RZ, RZ, RZ ;  /* 0x000000ffff0d7224 */ /* 0x001fce00078e00ff */
[----:B------:R-:W-:-:S07]  /*13c0*/  LEPC R20, `(.L_x_13) ;  /* 0x000000001014794e */ /* 0x000fce0000000000 */
[----:B-1---5:R-:W-:Y:S05]  /*13d0*/  CALL.ABS.NOINC R14 ;  /* 0x000000000e007343 */ /* 0x022fea0003c00000 */
.L_x_13:
[----:B------:R-:W-:-:S13]  /*13e0*/  ISETP.NE.AND P0, PT, R66, 0x3, PT ;  /* 0x000000034200780c */ /* 0x000fda0003f05270 */
[----:B------:R-:W-:Y:S05]  /*13f0*/  @!P0 BRA `(.L_x_14) ;  /* 0x0000000000048947 */ /* 0x000fea0003800000 */
[----:B------:R-:W-:Y:S01]  /*1400*/  BPT.TRAP 0x1 ;  /* 0x000000040000795c */ /* 0x000fe20000300000 */
.L_x_14:
[----:B------:R-:W-:Y:S02]  /*1410*/  IMAD.U32 R3, RZ, RZ, UR42 ;  /* 0x0000002aff037e24 */ /* 0x000fe4000f8e00ff */
[----:B------:R-:W-:-:S03]  /*1420*/  IMAD.U32 R0, RZ, RZ, UR36 ;  /* 0x00000024ff007e24 */ /* 0x000fc6000f8e00ff */
[----:B------:R-:W-:Y:S02]  /*1430*/  LEA R3, R3, UR46, 0x3 ;  /* 0x0000002e03037c11 */ /* 0x000fe4000f8e18ff */
[----:B------:R-:W-:-:S04]  /*1440*/  SHF.L.U32 R0, R0, 0x1f, RZ ;  /* 0x0000001f00007819 */ /* 0x000fc800000006ff */
[----:B------:R0:W1:Y:S01]  /*1450*/  SYNCS.PHASECHK.TRANS64.TRYWAIT P1, [R3+URZ], R0 ;  /* 0x00000000030075a7 */ /* 0x000062000802017f */
[----:B------:R-:W-:Y:S05]  /*1460*/  @!P0 BRA `(.L_x_15) ;  /* 0x0000000000048947 */ /* 0x000fea0003800000 */
[----:B------:R-:W-:Y:S01]  /*1470*/  BPT.TRAP 0x1 ;  /* 0x000000040000795c */ /* 0x000fe20000300000 */
.L_x_15:
[----:B------:R-:W-:-:S05]  /*1480*/  IMAD.U32 R4, RZ, RZ, UR44 ;  /* 0x0000002cff047e24 */ /* 0x000fca000f8e00ff */
[----:B------:R-:W-:Y:S01]  /*1490*/  ISETP.GE.AND P2, PT, R4, 0x1, PT ;  /* 0x000000010400780c */ /* 0x000fe20003f46270 */
[----:B-1----:R-:W-:-:S12]  /*14a0*/  @P1 BRA `(.L_x_16) ;  /* 0x0000000000081947 */ /* 0x002fd80003800000 */
[----:B------:R-:W1:Y:S02]  /*14b0*/  SYNCS.PHASECHK.TRANS64.TRYWAIT P1, [R3+URZ], R0 ;  /* 0x00000000030075a7 */ /* 0x000e64000802017f */
[----:B-1----:R-:W-:Y:S05]  /*14c0*/  @!P1 BRA `(.L_x_17) ;  /* 0x00000054003c9947 */ /* 0x002fea0003800000 */
.L_x_16:
[----:B------:R-:W-:Y:S05]  /*14d0*/  WARPSYNC.ALL ;  /* 0x0000000000007948 */ /* 0x000fea0003800000 */
[----:B------:R-:W-:Y:S01]  /*14e0*/  UIADD3 UR4, UR46, 0x50100, URZ ;  /* 0x000501002e047890 */ /* 0x000fe2000fffe03f */
[----:B------:R-:W-:Y:S01]  /*14f0*/  WARPGROUP.ARRIVE ;  /* 0x00000000000079c5 */ /* 0x000fe20000000000 */
[----:B------:R-:W-:Y:S02]  /*1500*/  ULEA UR6, UR42, UR45, 0xc ;  /* 0x0000002d2a067291 */ /* 0x000fe4000f8e603f */
[----:B------:R-:W-:Y:S01]  /*1510*/  USHF.R.U32.HI UR4, URZ, 0x4, UR4 ;  /* 0x000000043f047899 */ /* 0x000fe20008011604 */
[----:B------:R-:W-:Y:S01]  /*1520*/  UMOV UR13, 0x40000040 ;  /* 0x40000040000d7882 */ /* 0x000fe20000000000 */
[----:B------:R-:W-:-:S02]  /*1530*/  UMOV UR15, 0x40000040 ;  /* 0x40000040000f7882 */ /* 0x000fc40000000000 */
[----:B------:R-:W-:Y:S01]  /*1540*/  ULOP3.LUT UR4, UR4, 0x3fff, URZ, 0xc0, !UPT ;  /* 0x00003fff04047892 */ /* 0x000fe2000f8ec03f */
[----:B------:R-:W-:Y:S01]  /*1550*/  UMOV UR12, UR6 ;  /* 0x00000006000c7c82 */ /* 0x000fe20008000000 */
[----:B------:R-:W-:Y:S02]  /*1560*/  UMOV UR5, 0x40000040 ;  /* 0x4000004000057882 */ /* 0x000fe40000000000 */
[----:B------:R-:W-:Y:S01]  /*1570*/  ULOP3.LUT UR8, UR4, 0x10000, URZ, 0xfc, !UPT ;  /* 0x0001000004087892 */ /* 0x000fe2000f8efc3f */
[----:B------:R-:W-:-:S03]  /*1580*/  UMOV UR7, 0x40000040 ;  /* 0x4000004000077882 */ /* 0x000fc60000000000 */
[----:B------:R-:W-:-:S04]  /*1590*/  ULEA UR4, UR42, UR8, 0xb ;  /* 0x000000082a047291 */ /* 0x000fc8000f8e583f */
[----:B------:R-:W-:-:S03]  /*15a0*/  UIADD3 UR9, UR4, 0x606, URZ ;  /* 0x0000060604097890 */ /* 0x000fc6000fffe03f */
[----:B------:R-:W-:Y:S02]  /*15b0*/  UMOV UR14, UR4 ;  /* 0x00000004000e7c82 */ /* 0x000fe40008000000 */
[----:B------:R-:W-:Y:S01]  /*15c0*/  HGMMA.64x64x8.F32.TF32 R24, gdesc[UR12], RZ, !UPT, gsb0 ;  /* 0x04e000000c1879f0 */ /* 0x000fe2000c0028ff */
[----:B------:R-:W-:Y:S02]  /*15d0*/  UIADD3 UR12, UR6, 0x2, URZ ;  /* 0x00000002060c7890 */ /* 0x000fe4000fffe03f */
[----:B------:R-:W-:Y:S01]  /*15e0*/  UIADD3 UR14, UR4, 0x2, URZ ;  /* 0x00000002040e7890 */ /* 0x000fe2000fffe03f */
[----:B------:R-:W-:Y:S01]  /*15f0*/  UMOV UR13, 0x40000040 ;  /* 0x40000040000d7882 */ /* 0x000fe20000000000 */
[----:B------:R-:W-:Y:S01]  /*1600*/  UMOV UR15, 0x40000040 ;  /* 0x40000040000f7882 */ /* 0x000fe20000000000 */
[----:B------:R-:W-:Y:S02]  /*1610*/  WARPGROUP.DEPBAR.LE gsb0, 0x0 ;  /* 0x00008000000079c5 */ /* 0x000fe40000010000 */
[----:B------:R-:W-:-:S06]  /*1620*/  WARPGROUP.ARRIVE ;  /* 0x00000000000079c5 */ /* 0x000fcc0000000000 */
[----:B------:R-:W-:Y:S01]  /*1630*/  HGMMA.64x64x8.F32.TF32 R24, gdesc[UR12], R24, gsb0 ;  /* 0x04e000000c1879f0 */ /* 0x000fe20008002818 */
        /* <DEDUP_REMOVED lines=88> */
[----:B------:R-:W-:-:S07]  /*1bc0*/  UIADD3 UR6, UR6, 0xc06, URZ ;  /* 0x00000c0606067890 */ /* 0x000fce000fffe03f */
[----:B------:R-:W-:Y:S01]  /*1bd0*/  UMOV UR4, UR6 ;  /* 0x0000000600047c82 */ /* 0x000fe20008000000 */
[----:B------:R-:W-:Y:S01]  /*1be0*/  UMOV UR6, UR9 ;  /* 0x0000000900067c82 */ /* 0x000fe20008000000 */
[----:B------:R-:W-:Y:S02]  /*1bf0*/  WARPGROUP.DEPBAR.LE gsb0, 0x0 ;  /* 0x00008000000079c5 */ /* 0x000fe40000010000 */
[----:B------:R-:W-:-:S06]  /*1c00*/  WARPGROUP.ARRIVE ;  /* 0x00000000000079c5 */ /* 0x000fcc0000000000 */
[----:B------:R-:W-:Y:S03]  /*1c10*/  HGMMA.64x64x8.F32.TF32 R24, gdesc[UR12], R24, gsb0 ;  /* 0x04e000000c1879f0 */ /* 0x000fe60008002818 */
[----:B------:R-:W-:Y:S02]  /*1c20*/  WARPGROUP.DEPBAR.LE gsb0, 0x0 ;  /* 0x00008000000079c5 */ /* 0x000fe40000010000 */
[----:B------:R-:W-:-:S06]  /*1c30*/  WARPGROUP.ARRIVE ;  /* 0x00000000000079c5 */ /* 0x000fcc0000000000 */
[----:B------:R-:W-:Y:S03]  /*1c40*/  HGMMA.64x64x8.F32.TF32 R24, gdesc[UR4], R24, gsb0 ;  /* 0x04e00000041879f0 */ /* 0x000fe60008002818 */
[----:B------:R-:W-:Y:S02]  /*1c50*/  WARPGROUP.DEPBAR.LE gsb0, 0x0 ;  /* 0x00008000000079c5 */ /* 0x000fe40000010000 */
[----:B------:R-:W-:Y:S05]  /*1c60*/  @!P2 BRA `(.L_x_18) ;  /* 0x00000008006ca947 */ /* 0x000fea0003800000 */
[----:B------:R-:W-:Y:S01]  /*1c70*/  UIADD3 UR13, UR42, 0x1, URZ ;  /* 0x000000012a0d7890 */ /* 0x000fe2000fffe03f */
[----:B01----:R-:W-:Y:S01]  /*1c80*/  IMAD.U32 R0, RZ, RZ, UR44 ;  /* 0x0000002cff007e24 */ /* 0x003fe2000f8e00ff */
[----:B------:R-:W-:Y:S02]  /*1c90*/  UMOV UR9, UR42 ;  /* 0x0000002a00097c82 */ /* 0x000fe40008000000 */
[----:B------:R-:W-:-:S04]  /*1ca0*/  UISETP.NE.AND UP0, UPT, UR13, 0x5, UPT ;  /* 0x000000050d00788c */ /* 0x000fc8000bf05270 */
[----:B------:R-:W-:Y:S02]  /*1cb0*/  USEL UR4, URZ, 0x1, UP0 ;  /* 0x000000013f047887 */ /* 0x000fe40008000000 */
[----:B------:R-:W-:Y:S02]  /*1cc0*/  USEL UR13, UR13, URZ, UP0 ;  /* 0x0000003f0d0d7287 */ /* 0x000fe40008000000 */
[----:B------:R-:W-:-:S06]  /*1cd0*/  ULOP3.LUT UR4, UR36, UR4, URZ, 0x3c, !UPT ;  /* 0x0000000424047292 */ /* 0x000fcc000f8e3c3f */
[----:B------:R-:W-:-:S07]  /*1ce0*/  IMAD.U32 R5, RZ, RZ, UR4 ;  /* 0x00000004ff057e24 */ /* 0x000fce000f8e00ff */
.L_x_25:
[----:B01----:R-:W-:Y:S05]  /*1cf0*/  @!P0 BRA `(.L_x_19) ;  /* 0x0000000000048947 */ /* 0x003fea0003800000 */
[----:B------:R-:W-:Y:S01]  /*1d00*/  BPT.TRAP 0x1 ;  /* 0x000000040000795c */ /* 0x000fe20000300000 */
.L_x_19:
[----:B------:R-:W0:Y:S01]  /*1d10*/  S2UR UR4, SR_CgaCtaId ;  /* 0x00000000000479c3 */ /* 0x000e220000008800 */
[----:B------:R-:W-:Y:S01]  /*1d20*/  UMOV UR10, 0x400 ;  /* 0x00000400000a7882 */ /* 0x000fe20000000000 */
[----:B------:R-:W-:Y:S01]  /*1d30*/  SHF.L.U32 R3, R5, 0x1f, RZ ;  /* 0x0000001f05037819 */ /* 0x000fe200000006ff */
[----:B0-----:R-:W-:-:S04]  /*1d40*/  ULEA UR10, UR4, UR10, 0x18 ;  /* 0x0000000a040a7291 */ /* 0x001fc8000f8ec03f */
[----:B------:R-:W-:-:S09]  /*1d50*/  ULEA UR4, UR13, UR10, 0x3 ;  /* 0x0000000a0d047291 */ /* 0x000fd2000f8e183f */
[----:B------:R0:W1:Y:S01]  /*1d60*/  SYNCS.PHASECHK.TRANS64.TRYWAIT P1, [UR4], R3 ;  /* 0x00000003ff0075a7 */ /* 0x0000620008020144 */
[----:B------:R-:W-:Y:S05]  /*1d70*/  @!P0 BRA `(.L_x_20) ;  /* 0x0000000000048947 */ /* 0x000fea0003800000 */
[----:B------:R-:W-:Y:S01]  /*1d80*/  BPT.TRAP 0x1 ;  /* 0x000000040000795c */ /* 0x000fe20000300000 */
.L_x_20:
[----:B-1----:R-:W-:Y:S05]  /*1d90*/  @P1 BRA `(.L_x_21) ;  /* 0x0000000000081947 */ /* 0x002fea0003800000 */
[----:B------:R-:W1:Y:S02]  /*1da0*/  SYNCS.PHASECHK.TRANS64.TRYWAIT P1, [UR4], R3 ;  /* 0x00000003ff0075a7 */ /* 0x000e640008020144 */
[----:B-1----:R-:W-:Y:S05]  /*1db0*/  @!P1 BRA `(.L_x_22) ;  /* 0x0000004c00149947 */ /* 0x002fea0003800000 */
.L_x_21:
[----:B------:R-:W-:Y:S01]  /*1dc0*/  ULEA UR12, UR13, UR8, 0xb ;  /* 0x000000080d0c7291 */ /* 0x000fe2000f8e583f */
[----:B------:R-:W-:Y:S01]  /*1dd0*/  WARPGROUP.ARRIVE ;  /* 0x00000000000079c5 */ /* 0x000fe20000000000 */
[----:B------:R-:W-:Y:S01]  /*1de0*/  ULEA UR11, UR13, UR45, 0xc ;  /* 0x0000002d0d0b7291 */ /* 0x000fe2000f8e603f */
[----:B------:R-:W-:Y:S01]  /*1df0*/  UMOV UR7, 0x40000040 ;  /* 0x4000004000077882 */ /* 0x000fe20000000000 */
[----:B------:R-:W-:-:S03]  /*1e00*/  UMOV UR5, 0x40000040 ;  /* 0x4000004000057882 */ /* 0x000fc60000000000 */
[----:B------:R-:W-:Y:S02]  /*1e10*/  UMOV UR6, UR12 ;  /* 0x0000000c00067c82 */ /* 0x000fe40008000000 */
[----:B------:R-:W-:Y:S02]  /*1e20*/  UMOV UR4, UR11 ;  /* 0x0000000b00047c82 */ /* 0x000fe40008000000 */
[----:B------:R-:W-:Y:S01]  /*1e30*/  HGMMA.64x64x8.F32.TF32 R24, gdesc[UR4], R24, gsb0 ;  /* 0x04e00000041879f0 */ /* 0x000fe20008002818 */
[----:B------:R-:W-:Y:S02]  /*1e40*/  UIADD3 UR6, UR12, 0x2, URZ ;  /* 0x000000020c067890 */ /* 0x000fe4000fffe03f */
[----:B------:R-:W-:Y:S01]  /*1e50*/  UIADD3 UR4, UR11, 0x2, URZ ;  /* 0x000000020b047890 */ /* 0x000fe2000fffe03f */
[----:B------:R-:W-:Y:S01]  /*1e60*/  UMOV UR7, 0x40000040 ;  /* 0x4000004000077882 */ /* 0x000fe20000000000 */
[----:B------:R-:W-:Y:S01]  /*1e70*/  UMOV UR5, 0x40000040 ;  /* 0x4000004000057882 */ /* 0x000fe20000000000 */
[----:B------:R-:W-:-:S02]  /*1e80*/  WARPGROUP.DEPBAR.LE gsb0, 0x0 ;  /* 0x00008000000079c5 */ /* 0x000fc40000010000 */
        /* <DEDUP_REMOVED lines=99> */
[----:B------:R-:W-:Y:S03]  /*24c0*/  HGMMA.64x64x8.F32.TF32 R24, gdesc[UR4], R24, gsb0 ;  /* 0x04e00000041879f0 */ /* 0x000fe60008002818 */
[----:B------:R-:W-:Y:S02]  /*24d0*/  WARPGROUP.DEPBAR.LE gsb0, 0x0 ;  /* 0x00008000000079c5 */ /* 0x000fe40000010000 */
[----:B------:R-:W-:Y:S05]  /*24e0*/  @!P0 BRA `(.L_x_23) ;  /* 0x0000000000048947 */ /* 0x000fea0003800000 */
[----:B------:R-:W-:Y:S01]  /*24f0*/  BPT.TRAP 0x1 ;  /* 0x000000040000795c */ /* 0x000fe20000300000 */
.L_x_23:
[----:B------:R-:W-:Y:S01]  /*2500*/  ULEA UR10, UR9, UR10, 0x3 ;  /* 0x0000000a090a7291 */ /* 0x000fe2000f8e183f */
[----:B------:R-:W-:-:S03]  /*2510*/  ISETP.GT.U32.AND P1, PT, R18, 0x1, PT ;  /* 0x000000011200780c */ /* 0x000fc60003f24070 */
[----:B------:R-:W-:-:S04]  /*2520*/  UIADD3 UR10, UR10, 0x28, URZ ;  /* 0x000000280a0a7890 */ /* 0x000fc8000fffe03f */
[----:B------:R-:W-:-:S09]  /*2530*/  UPRMT UR10, URZ, 0x654, UR10 ;  /* 0x000006543f0a7896 */ /* 0x000fd2000800000a */
[----:B------:R-:W-:Y:S01]  /*2540*/  SYNCS.ARRIVE.TRANS64.RED.A1T0 RZ, [UR10], RZ ;  /* 0x000000ffffff79a7 */ /* 0x000fe2000810040a */
[----:B------:R-:W-:Y:S05]  /*2550*/  @P1 BRA `(.L_x_24) ;  /* 0x0000000000041947 */ /* 0x000fea0003800000 */
[----:B------:R-:W-:Y:S01]  /*2560*/  BPT.TRAP 0x1 ;  /* 0x000000040000795c */ /* 0x000fe20000300000 */
.L_x_24:
[----:B------:R-:W-:Y:S01]  /*2570*/  UIADD3 UR13, UR13, 0x1, URZ ;  /* 0x000000010d0d7890 */ /* 0x000fe2000fffe03f */
[C---:B------:R-:W-:Y:S01]  /*2580*/  ISETP.GT.AND P1, PT, R0.reuse, 0x1, PT ;  /* 0x000000010000780c */ /* 0x040fe20003f24270 */
[----:B------:R-:W-:Y:S01]  /*2590*/  UIADD3 UR9, UR9, 0x1, URZ ;  /* 0x0000000109097890 */ /* 0x000fe2000fffe03f */
[----:B------:R-:W-:Y:S01]  /*25a0*/  VIADD R0, R0, 0xffffffff ;  /* 0xffffffff00007836 */ /* 0x000fe20000000000 */
[----:B------:R-:W-:Y:S02]  /*25b0*/  UISETP.NE.AND UP0, UPT, UR13, 0x5, UPT ;  /* 0x000000050d00788c */ /* 0x000fe4000bf05270 */
[----:B------:R-:W-:Y:S02]  /*25c0*/  UISETP.NE.AND UP1, UPT, UR9, 0x5, UPT ;  /* 0x000000050900788c */ /* 0x000fe4000bf25270 */
[----:B------:R-:W-:Y:S02]  /*25d0*/  USEL UR4, URZ, 0x1, UP0 ;  /* 0x000000013f047887 */ /* 0x000fe40008000000 */
[----:B------:R-:W-:-:S02]  /*25e0*/  USEL UR13, UR13, URZ, UP0 ;  /* 0x0000003f0d0d7287 */ /* 0x000fc40008000000 */
[----:B------:R-:W-:Y:S02]  /*25f0*/  USEL UR9, UR9, URZ, UP1 ;  /* 0x0000003f09097287 */ /* 0x000fe40008800000 */
[----:B------:R-:W-:Y:S01]  /*2600*/  LOP3.LUT R5, R5, UR4, RZ, 0x3c, !PT ;  /* 0x0000000405057c12 */ /* 0x000fe2000f8e3cff */
[----:B------:R-:W-:Y:S09]  /*2610*/  @P1 BRA `(.L_x_25) ;  /* 0xfffffff400b41947 */ /* 0x000ff2000383ffff */
.L_x_18:
[----:B01----:R-:W0:Y:S02]  /*2620*/  LDC R0, c[0x0][0x28c] ;  /* 0x0000a300ff007b82 */ /* 0x003e240000000800 */
[----:B0-----:R-:W-:-:S13]  /*2630*/  ISETP.GE.AND P1, PT, R0, 0x1, PT ;  /* 0x000000010000780c */ /* 0x001fda0003f26270 */
[----:B------:R-:W-:Y:S05]  /*2640*/  @!P1 BRA `(.L_x_26) ;  /* 0x0000000000409947 */ /* 0x000fea0003800000 */
[----:B------:R-:W-:Y:S05]  /*2650*/  @!P0 BRA `(.L_x_27) ;  /* 0x0000000000048947 */ /* 0x000fea0003800000 */
[----:B------:R-:W-:Y:S01]  /*2660*/  BPT.TRAP 0x1 ;  /* 0x000000040000795c */ /* 0x000fe20000300000 */
.L_x_27:
[----:B------:R-:W0:Y:S01]  /*2670*/  S2UR UR7, SR_CgaCtaId ;  /* 0x00000000000779c3 */ /* 0x000e220000008800 */
[----:B------:R-:W-:Y:S01]  /*2680*/  UIADD3 UR6, UR44, UR42, URZ ;  /* 0x0000002a2c067290 */ /* 0x000fe2000fffe03f */
[----:B------:R-:W-:-:S03]  /*2690*/  ISETP.GT.U32.AND P0, PT, R18, 0x1, PT ;  /* 0x000000011200780c */ /* 0x000fc60003f04070 */
[----:B------:R-:W-:-:S04]  /*26a0*/  UIMAD.WIDE.U32 UR4, UR6, -0x33333333, URZ ;  /* 0xcccccccd060478a5 */ /* 0x000fc8000f8e003f */
[----:B------:R-:W-:-:S03]  /*26b0*/  USHF.R.U32.HI UR4, URZ, 0x2, UR5 ;  /* 0x000000023f047899 */ /* 0x000fc60008011605 */
[----:B------:R-:W-:Y:S01]  /*26c0*/  UMOV UR5, 0x400 ;  /* 0x0000040000057882 */ /* 0x000fe20000000000 */
[----:B------:R-:W-:Y:S02]  /*26d0*/  UIMAD UR6, UR4, -0x5, UR6 ;  /* 0xfffffffb040678a4 */ /* 0x000fe4000f8e0206 */
[----:B0-----:R-:W-:-:S04]  /*26e0*/  ULEA UR5, UR7, UR5, 0x18 ;  /* 0x0000000507057291 */ /* 0x001fc8000f8ec03f */
[----:B------:R-:W-:-:S04]  /*26f0*/  ULEA UR6, UR6, UR5, 0x3 ;  /* 0x0000000506067291 */ /* 0x000fc8000f8e183f */
[----:B------:R-:W-:-:S04]  /*2700*/  UIADD3 UR6, UR6, 0x28, URZ ;  /* 0x0000002806067890 */ /* 0x000fc8000fffe03f */
[----:B------:R-:W-:-:S09]  /*2710*/  UPRMT UR6, URZ, 0x654, UR6 ;  /* 0x000006543f067896 */ /* 0x000fd20008000006 */
[----:B------:R-:W-:Y:S01]  /*2720*/  SYNCS.ARRIVE.TRANS64.RED.A1T0 RZ, [UR6], RZ ;  /* 0x000000ffffff79a7 */ /* 0x000fe20008100406 */
[----:B------:R-:W-:Y:S05]  /*2730*/  @P0 BRA `(.L_x_26) ;  /* 0x0000000000040947 */ /* 0x000fea0003800000 */
[----:B------:R-:W-:Y:S01]  /*2740*/  BPT.TRAP 0x1 ;  /* 0x000000040000795c */ /* 0x000fe20000300000 */
.L_x_26:
[----:B------:R-:W-:Y:S01]  /*2750*/  IMAD.SHL.U32 R6, R68, 0x40, RZ ;  /* 0x0000004044067824 */ /* 0x000fe200078e00ff */
[----:B------:R-:W-:Y:S01]  /*2760*/  UIADD3 UR42, UR43, UR42, URZ ;  /* 0x0000002a2b2a7290 */ /* 0x000fe2000fffe03f */
[----:B------:R-:W-:Y:S01]  /*2770*/  SHF.R.S32.HI R9, RZ, 0x1f, R67 ;  /* 0x0000001fff097819 */ /* 0x000fe20000011443 */
[----:B------:R-:W-:Y:S01]  /*2780*/  UISETP.GE.U32.AND UP1, UPT, UR43, 0x5, UPT ;  /* 0x000000052b00788c */ /* 0x000fe2000bf26070 */
[----:B------:R-:W-:Y:S01]  /*2790*/  IMAD.SHL.U32 R8, R69, 0x80, RZ ;  /* 0x0000008045087824 */ /* 0x000fe200078e00ff */
[----:B------:R-:W-:Y:S01]  /*27a0*/  ULDC UR7, c[0x0][0x288] ;  /* 0x0000a20000077ab9 */ /* 0x000fe20000000800 */
[C---:B------:R-:W-:Y:S01]  /*27b0*/  LOP3.LUT R10, R6.reuse, 0x6, R61, 0xf8, !PT ;  /* 0x00000006060a7812 */ /* 0x040fe200078ef83d */
[----:B------:R-:W-:Y:S01]  /*27c0*/  UISETP.GT.U32.AND UP0, UPT, UR42, 0x4, UPT ;  /* 0x000000042a00788c */ /* 0x000fe2000bf04070 */
[----:B------:R-:W-:Y:S01]  /*27d0*/  ISETP.GE.AND P0, PT, R6, UR7, PT ;  /* 0x0000000706007c0c */ /* 0x000fe2000bf06270 */
[----:B------:R-:W-:Y:S01]  /*27e0*/  ULDC.64 UR4, c[0x0][0x5d0] ;  /* 0x0001740000047ab9 */ /* 0x000fe20000000a00 */
[--C-:B------:R-:W-:Y:S01]  /*27f0*/  SHF.R.S32.HI R11, RZ, 0x1f, R10.reuse ;  /* 0x0000001fff0b7819 */ /* 0x100fe2000001140a */
[----:B------:R-:W-:Y:S01]  /*2800*/  ULDC UR10, c[0x0][0x284] ;  /* 0x0000a100000a7ab9 */ /* 0x000fe20000000800 */
[----:B------:R-:W-:Y:S01]  /*2810*/  IMAD R0, R9, UR4, RZ ;  /* 0x0000000409007c24 */ /* 0x000fe2000f8e02ff */
[----:B------:R-:W-:Y:S01]  /*2820*/  UISETP.LT.U32.AND UP0, UPT, UR43, 0x5, UP0 ;  /* 0x000000052b00788c */ /* 0x000fe20008701070 */
[----:B------:R-:W-:Y:S01]  /*2830*/  ISETP.GE.OR P0, PT, R8, UR10, P0 ;  /* 0x0000000a08007c0c */ /* 0x000fe20008706670 */
[----:B------:R-:W-:Y:S01]  /*2840*/  IMAD.WIDE.U32 R4, R67, UR4, R10 ;  /* 0x0000000443047c25 */ /* 0x000fe2000f8e000a */
[----:B------:R-:W-:Y:S01]  /*2850*/  ULDC.64 UR8, c[0x0][0x5c8] ;  /* 0x0001720000087ab9 */ /* 0x000fe20000000a00 */
[----:B------:R-:W-:-:S02]  /*2860*/  USEL UR6, URZ, 0x1, !UP0 ;  /* 0x000000013f067887 */ /* 0x000fc4000c000000 */
[----:B------:R-:W-:Y:S01]  /*2870*/  IMAD R3, R67, UR5, R0 ;  /* 0x0000000543037c24 */ /* 0x000fe2000f8e0200 */
[----:B------:R-:W-:Y:S01]  /*2880*/  @UP1 UIMAD.WIDE.U32 UR4, UR42, -0x33333333, URZ ;  /* 0xcccccccd2a0418a5 */ /* 0x000fe2000f8e003f */
[----:B------:R-:W-:Y:S01]  /*2890*/  IMAD.WIDE R68, R69, 0x80, R22 ;  /* 0x0000008045447825 */ /* 0x000fe200078e0216 */
[----:B------:R-:W-:Y:S02]  /*28a0*/  ULOP3.LUT UR36, UR36, UR6, URZ, 0x3c, !UPT ;  /* 0x0000000624247292 */ /* 0x000fe4000f8e3c3f */
[----:B------:R-:W-:Y:S01]  /*28b0*/  @UP1 USHF.R.U32.HI UR4, URZ, 0x2, UR5 ;  /* 0x000000023f041899 */ /* 0x000fe20008011605 */
[----:B------:R-:W-:Y:S02]  /*28c0*/  IMAD.IADD R5, R5, 0x1, R3 ;  /* 0x0000000105057824 */ /* 0x000fe400078e0203 */
[----:B------:R-:W-:Y:S01]  /*28d0*/  IMAD R3, R69, UR8, RZ ;  /* 0x0000000845037c24 */ /* 0x000fe2000f8e02ff */
[----:B------:R-:W-:Y:S01]  /*28e0*/  @UP1 ULOP3.LUT UR36, UR36, 0x1, UR4, 0x78, !UPT ;  /* 0x0000000124241892 */ /* 0x000fe2000f8e7804 */
[----:B------:R-:W-:-:S04]  /*28f0*/  IMAD.WIDE.U32 R70, R68, UR8, R4 ;  /* 0x0000000844467c25 */ /* 0x000fc8000f8e0004 */
[----:B------:R-:W-:Y:S02]  /*2900*/  IMAD R7, R68, UR9, R3 ;  /* 0x0000000944077c24 */ /* 0x000fe4000f8e0203 */
[----:B------:R-:W-:Y:S01]  /*2910*/  IMAD.MOV.U32 R0, RZ, RZ, -0x1 ;  /* 0xffffffffff007424 */ /* 0x000fe200078e00ff */
[----:B------:R-:W-:Y:S06]  /*2920*/  @P0 BRA `(.L_x_28) ;  /* 0x0000002000780947 */ /* 0x000fec0003800000 */
[----:B-----5:R-:W-:Y:S01]  /*2930*/  FSETP.NEU.AND P1, PT, R56, RZ, PT ;  /* 0x000000ff3800720b */ /* 0x020fe20003f2d000 */
[----:B------:R-:W-:Y:S01]  /*2940*/  IMAD.IADD R6, R60, 0x1, -R6 ;  /* 0x000000013c067824 */ /* 0x000fe200078e0a06 */
[----:B------:R-:W-:Y:S01]  /*2950*/  BSSY B0, `(.L_x_28) ;  /* 0x000021b000007945 */ /* 0x000fe20003800000 */
[----:B------:R-:W-:Y:S02]  /*2960*/  IMAD.IADD R3, R65, 0x1, -R8 ;  /* 0x0000000141037824 */ /* 0x000fe400078e0a08 */
[----:B------:R-:W-:Y:S01]  /*2970*/  IMAD.IADD R81, R71, 0x1, R7 ;  /* 0x0000000147517824 */ /* 0x000fe200078e0207 */
[----:B------:R-:W-:-:S04]  /*2980*/  ISETP.GT.AND P0, PT, R6, RZ, PT ;  /* 0x000000ff0600720c */ /* 0x000fc80003f04270 */
[----:B------:R-:W-:-:S03]  /*2990*/  ISETP.GT.AND P2, PT, R3, RZ, P0 ;  /* 0x000000ff0300720c */ /* 0x000fc60000744270 */
[----:B------:R-:W-:Y:S10]  /*29a0*/  @!P1 BRA `(.L_x_29) ;  /* 0x0000001400dc9947 */ /* 0x000ff40003800000 */
[----:B------:R-:W0:Y:S01]  /*29b0*/  LDC.64 R74, c[0x0][0x5b8] ;  /* 0x00016e00ff4a7b82 */ /* 0x000e220000000a00 */
[----:B------:R-:W-:-:S07]  /*29c0*/  ULDC.64 UR4, c[0x0][0x5c0] ;  /* 0x0001700000047ab9 */ /* 0x000fce0000000a00 */
[----:B------:R-:W1:Y:S08]  /*29d0*/  LDC.64 R76, c[0x0][0x5b0] ;  /* 0x00016c00ff4c7b82 */ /* 0x000e700000000a00 */
[----:B------:R-:W2:Y:S01]  /*29e0*/  LDC.64 R78, c[0x0][0x5a8] ;  /* 0x00016a00ff4e7b82 */ /* 0x000ea20000000a00 */
[-C--:B0-----:R-:W-:Y:S02]  /*29f0*/  IMAD R4, R9, R74.reuse, RZ ;  /* 0x0000004a09047224 */ /* 0x081fe400078e02ff */
[----:B------:R-:W-:-:S04]  /*2a00*/  IMAD.WIDE.U32 R72, R67, R74, R10 ;  /* 0x0000004a43487225 */ /* 0x000fc800078e000a */
[----:B------:R-:W-:Y:S02]  /*2a10*/  IMAD R71, R67, R75, R4 ;  /* 0x0000004b43477224 */ /* 0x000fe400078e0204 */
[-C--:B-1----:R-:W-:Y:S02]  /*2a20*/  IMAD R4, R69, R76.reuse, RZ ;  /* 0x0000004c45047224 */ /* 0x082fe400078e02ff */
[----:B------:R-:W-:Y:S02]  /*2a30*/  IMAD.IADD R13, R73, 0x1, R71 ;  /* 0x00000001490d7824 */ /* 0x000fe400078e0247 */
[----:B------:R-:W-:Y:S02]  /*2a40*/  IMAD.MOV.U32 R12, RZ, RZ, R72 ;  /* 0x000000ffff0c7224 */ /* 0x000fe400078e0048 */
[C---:B------:R-:W-:Y:S02]  /*2a50*/  IMAD R69, R68.reuse, R77, R4 ;  /* 0x0000004d44457224 */ /* 0x040fe400078e0204 */
[----:B------:R-:W-:-:S04]  /*2a60*/  IMAD.WIDE.U32 R4, R68, R76, R12 ;  /* 0x0000004c44047225 */ /* 0x000fc800078e000c */
[----:B------:R-:W-:Y:S01]  /*2a70*/  IMAD.IADD R5, R5, 0x1, R69 ;  /* 0x0000000105057824 */ /* 0x000fe200078e0245 */
[----:B--2---:R-:W-:-:S04]  /*2a80*/  LEA R14, P1, R4, R78, 0x2 ;  /* 0x0000004e040e7211 */ /* 0x004fc800078210ff */
[----:B------:R-:W-:-:S05]  /*2a90*/  LEA.HI.X R15, R4, R79, R5, 0x2, P1 ;  /* 0x0000004f040f7211 */ /* 0x000fca00008f1405 */
[----:B------:R0:W2:Y:S01]  /*2aa0*/  @P2 LDG.E.LTC128B R7, desc[UR40][R14.64] ;  /* 0x000000280e072981 */ /* 0x0000a2000c1e1920 */
[----:B------:R-:W-:Y:S01]  /*2ab0*/  LEA R8, P3, R70, UR4, 0x2 ;  /* 0x0000000446087c11 */ /* 0x000fe2000f8610ff */
[----:B------:R-:W-:Y:S01]  /*2ac0*/  IMAD.WIDE.U32 R4, R68, R76, R10 ;  /* 0x0000004c44047225 */ /* 0x000fe200078e000a */
[----:B------:R-:W-:Y:S01]  /*2ad0*/  ISETP.GT.AND P1, PT, R6, 0x1, PT ;  /* 0x000000010600780c */ /* 0x000fe20003f24270 */
[----:B------:R-:W-:Y:S02]  /*2ae0*/  BSSY B1, `(.L_x_30) ;  /* 0x0000012000017945 */ /* 0x000fe40003800000 */
[----:B------:R-:W-:Y:S02]  /*2af0*/  IMAD.IADD R5, R69, 0x1, R5 ;  /* 0x0000000145057824 */ /* 0x000fe400078e0205 */
[----:B------:R-:W-:Y:S01]  /*2b00*/  IMAD.WIDE.U32 R20, R67, R74, R4 ;  /* 0x0000004a43147225 */ /* 0x000fe200078e0004 */
[----:B0-----:R-:W-:-:S03]  /*2b10*/  SHF.L.U64.HI R15, R76, 0x3, R77 ;  /* 0x000000034c0f7819 */ /* 0x001fc6000001024d */
[----:B------:R-:W-:Y:S01]  /*2b20*/  IMAD.IADD R5, R71, 0x1, R21 ;  /* 0x0000000147057824 */ /* 0x000fe200078e0215 */
[----:B------:R-:W-:Y:S01]  /*2b30*/  LEA R4, P4, R20, R78, 0x2 ;  /* 0x0000004e14047211 */ /* 0x000fe200078810ff */
[----:B------:R-:W-:-:S03]  /*2b40*/  IMAD.SHL.U32 R14, R76, 0x8, RZ ;  /* 0x000000084c0e7824 */ /* 0x000fc600078e00ff */
[----:B------:R-:W-:Y:S01]  /*2b50*/  LEA.HI.X R5, R20, R79, R5, 0x2, P4 ;  /* 0x0000004f14057211 */ /* 0x000fe200020f1405 */
[----:B------:R-:W-:Y:S01]  /*2b60*/  IMAD.WIDE.U32 R20, R68, R76, R14 ;  /* 0x0000004c44147225 */ /* 0x000fe200078e000e */
[----:B--2---:R-:W-:-:S05]  /*2b70*/  LOP3.LUT R9, R7, 0xffffe000, RZ, 0xc0, !PT ;  /* 0xffffe00007097812 */ /* 0x004fca00078ec0ff */
[----:B------:R-:W-:-:S04]  /*2b80*/  FMUL R9, R9, R56 ;  /* 0x0000003809097220 */ /* 0x000fc80000400000 */
[----:B------:R-:W-:Y:S01]  /*2b90*/  FFMA R75, R24, R19, R9 ;  /* 0x00000013184b7223 */ /* 0x000fe20000000009 */
[----:B------:R-:W-:Y:S02]  /*2ba0*/  LEA.HI.X R9, R70, UR5, R81, 0x2, P3 ;  /* 0x0000000546097c11 */ /* 0x000fe400098f1451 */
[----:B------:R-:W-:Y:S02]  /*2bb0*/  ISETP.GT.AND P3, PT, R3, RZ, P1 ;  /* 0x000000ff0300720c */ /* 0x000fe40000f64270 */
[----:B------:R-:W-:-:S05]  /*2bc0*/  F2FP.TF32.F32.PACK_B R75, R75 ;  /* 0x0000004bff4b723e */ /* 0x000fca00024050ff */
[----:B------:R0:W-:Y:S06]  /*2bd0*/  @P2 STG.E desc[UR40][R8.64], R75 ;  /* 0x0000004b08002986 */ /* 0x0001ec000c101928 */
[----:B------:R-:W-:Y:S05]  /*2be0*/  @!P3 BRA `(.L_x_31) ;  /* 0x000000000004b947 */ /* 0x000fea0003800000 */
[----:B------:R1:W5:Y:S02]  /*2bf0*/  LDG.E.LTC128B R7, desc[UR40][R4.64+0x4] ;  /* 0x0000042804077981 */ /* 0x000364000c1e1920 */
.L_x_31:
[----:B------:R-:W-:Y:S05]  /*2c00*/  BSYNC B1 ;  /* 0x0000000000017941 */ /* 0x000fea0003800000 */
.L_x_30:
[----:B-----5:R-:W-:Y:S01]  /*2c10*/  LOP3.LUT R15, R7, 0xffffe000, RZ, 0xc0, !PT ;  /* 0xffffe000070f7812 */ /* 0x020fe200078ec0ff */
[----:B------:R-:W-:Y:S01]  /*2c20*/  IMAD.IADD R69, R69, 0x1, R21 ;  /* 0x0000000145457824 */ /* 0x000fe200078e0215 */
[----:B------:R-:W-:Y:S01]  /*2c30*/  IADD3 R72, P2, R72, R20, RZ ;  /* 0x0000001448487210 */ /* 0x000fe20007f5e0ff */
[----:B------:R-:W-:Y:S01]  /*2c40*/  IMAD.MOV.U32 R24, RZ, RZ, R7 ;  /* 0x000000ffff187224 */ /* 0x000fe200078e0007 */
[----:B------:R-:W-:Y:S01]  /*2c50*/  ISETP.GT.AND P0, PT, R3, 0x8, P0 ;  /* 0x000000080300780c */ /* 0x000fe20000704270 */
[----:B------:R-:W-:Y:S02]  /*2c60*/  FMUL R12, R15, R56 ;  /* 0x000000380f0c7220 */ /* 0x000fe40000400000 */
[----:B------:R-:W-:Y:S01]  /*2c70*/  IMAD.X R13, R69, 0x1, R13, P2 ;  /* 0x00000001450d7824 */ /* 0x000fe200010e060d */
[----:B------:R-:W-:Y:S01]  /*2c80*/  LEA R14, P2, R72, R78, 0x2 ;  /* 0x0000004e480e7211 */ /* 0x000fe200078410ff */
[----:B------:R-:W-:-:S03]  /*2c90*/  FFMA R25, R25, R19, R12 ;  /* 0x0000001319197223 */ /* 0x000fc6000000000c */
[----:B------:R-:W-:Y:S02]  /*2ca0*/  LEA.HI.X R15, R72, R79, R13, 0x2, P2 ;  /* 0x0000004f480f7211 */ /* 0x000fe400010f140d */
[----:B------:R-:W-:-:S05]  /*2cb0*/  F2FP.TF32.F32.PACK_B R25, R25 ;  /* 0x00000019ff19723e */ /* 0x000fca00024050ff */
[----:B------:R2:W-:Y:S04]  /*2cc0*/  @P3 STG.E desc[UR40][R8.64+0x4], R25 ;  /* 0x0000041908003986 */ /* 0x0005e8000c101928 */
[----:B------:R-:W3:Y:S01]  /*2cd0*/  @P0 LDG.E.LTC128B R24, desc[UR40][R14.64] ;  /* 0x000000280e180981 */ /* 0x000ee2000c1e1920 */
[----:B------:R-:W-:Y:S01]  /*2ce0*/  IADD3 R20, P2, R10, R20, RZ ;  /* 0x000000140a147210 */ /* 0x000fe20007f5e0ff */
[----:B------:R-:W-:Y:S01]  /*2cf0*/  BSSY B1, `(.L_x_32) ;  /* 0x0000011000017945 */ /* 0x000fe20003800000 */
[----:B------:R-:W-:-:S03]  /*2d00*/  ISETP.GT.AND P1, PT, R3, 0x8, P1 ;  /* 0x000000080300780c */ /* 0x000fc60000f24270 */
[----:B------:R-:W-:Y:S01]  /*2d10*/  IMAD.X R21, R11, 0x1, R69, P2 ;  /* 0x000000010b157824 */ /* 0x000fe200010e0645 */
[C---:B------:R-:W-:Y:S02]  /*2d20*/  SHF.L.U64.HI R11, R57.reuse, 0x2, R58 ;  /* 0x00000002390b7819 */ /* 0x040fe4000001023a */
[----:B------:R-:W-:Y:S01]  /*2d30*/  LEA R12, P2, R57, R8, 0x2 ;  /* 0x00000008390c7211 */ /* 0x000fe200078410ff */
[----:B------:R-:W-:-:S04]  /*2d40*/  IMAD.WIDE.U32 R20, R67, R74, R20 ;  /* 0x0000004a43147225 */ /* 0x000fc800078e0014 */
[----:B------:R-:W-:Y:S01]  /*2d50*/  IMAD.X R13, R11, 0x1, R9, P2 ;  /* 0x000000010b0d7824 */ /* 0x000fe200010e0609 */
[----:B------:R-:W-:Y:S02]  /*2d60*/  LEA R10, P3, R20, R78, 0x2 ;  /* 0x0000004e140a7211 */ /* 0x000fe400078610ff */
[----:B---3--:R-:W-:-:S05]  /*2d70*/  LOP3.LUT R7, R24, 0xffffe000, RZ, 0xc0, !PT ;  /* 0xffffe00018077812 */ /* 0x008fca00078ec0ff */
[----:B------:R-:W-:-:S04]  /*2d80*/  FMUL R7, R7, R56 ;  /* 0x0000003807077220 */ /* 0x000fc80000400000 */
[----:B------:R-:W-:Y:S01]  /*2d90*/  FFMA R67, R26, R19, R7 ;  /* 0x000000131a437223 */ /* 0x000fe20000000007 */
[----:B------:R-:W-:-:S04]  /*2da0*/  IMAD.IADD R7, R71, 0x1, R21 ;  /* 0x0000000147077824 */ /* 0x000fc800078e0215 */
[----:B------:R-:W-:Y:S02]  /*2db0*/  F2FP.TF32.F32.PACK_B R67, R67 ;  /* 0x00000043ff43723e */ /* 0x000fe400024050ff */
[----:B------:R-:W-:-:S03]  /*2dc0*/  LEA.HI.X R11, R20, R79, R7, 0x2, P3 ;  /* 0x0000004f140b7211 */ /* 0x000fc600018f1407 */
[----:B------:R2:W-:Y:S01]  /*2dd0*/  @P0 STG.E desc[UR40][R12.64], R67 ;  /* 0x000000430c000986 */ /* 0x0005e2000c101928 */
[----:B------:R-:W-:Y:S05]  /*2de0*/  @!P1 BRA `(.L_x_33) ;  /* 0x0000000000049947 */ /* 0x000fea0003800000 */
[----:B------:R3:W5:Y:S02]  /*2df0*/  LDG.E.LTC128B R24, desc[UR40][R10.64+0x4] ;  /* 0x000004280a187981 */ /* 0x000764000c1e1920 */
.L_x_33:
[----:B------:R-:W-:Y:S05]  /*2e00*/  BSYNC B1 ;  /* 0x0000000000017941 */ /* 0x000fea0003800000 */
.L_x_32:
[----:B-----5:R-:W-:Y:S01]  /*2e10*/  LOP3.LUT R7, R24, 0xffffe000, RZ, 0xc0, !PT ;  /* 0xffffe00018077812 */ /* 0x020fe200078ec0ff */
[----:B------:R-:W-:Y:S01]  /*2e20*/  BSSY B1, `(.L_x_34) ;  /* 0x0000009000017945 */ /* 0x000fe20003800000 */
[----:B------:R-:W-:-:S03]  /*2e30*/  ISETP.GT.AND P0, PT, R6, 0x8, PT ;  /* 0x000000080600780c */ /* 0x000fc60003f04270 */
[----:B------:R-:W-:Y:S01]  /*2e40*/  FMUL R14, R7, R56 ;  /* 0x00000038070e7220 */ /* 0x000fe20000400000 */
[----:B------:R-:W-:-:S03]  /*2e50*/  ISETP.GT.AND P2, PT, R3, RZ, P0 ;  /* 0x000000ff0300720c */ /* 0x000fc60000744270 */
[----:B------:R-:W-:-:S05]  /*2e60*/  FFMA R27, R27, R19, R14 ;  /* 0x000000131b1b7223 */ /* 0x000fca000000000e */
[----:B------:R-:W-:-:S05]  /*2e70*/  F2FP.TF32.F32.PACK_B R27, R27 ;  /* 0x0000001bff1b723e */ /* 0x000fca00024050ff */
[----:B------:R4:W-:Y:S01]  /*2e80*/  @P1 STG.E desc[UR40][R12.64+0x4], R27 ;  /* 0x0000041b0c001986 */ /* 0x0009e2000c101928 */
[----:B------:R-:W-:Y:S05]  /*2e90*/  @!P2 BRA `(.L_x_35) ;  /* 0x000000000004a947 */ /* 0x000fea0003800000 */
[----:B------:R0:W5:Y:S02]  /*2ea0*/  LDG.E.LTC128B R24, desc[UR40][R4.64+0x20] ;  /* 0x0000202804187981 */ /* 0x000164000c1e1920 */
.L_x_35:
[----:B------:R-:W-:Y:S05]  /*2eb0*/  BSYNC B1 ;  /* 0x0000000000017941 */ /* 0x000fea0003800000 */
.L_x_34:
        /* <DEDUP_REMOVED lines=10> */
.L_x_37:
[----:B------:R-:W-:Y:S05]  /*2f60*/  BSYNC B1 ;  /* 0x0000000000017941 */ /* 0x000fea0003800000 */
.L_x_36:
[----:B0----5:R-:W-:Y:S01]  /*2f70*/  LOP3.LUT R7, R24, 0xffffe000, RZ, 0xc0, !PT ;  /* 0xffffe00018077812 */ /* 0x021fe200078ec0ff */
[----:B------:R-:W-:Y:S01]  /*2f80*/  BSSY B1, `(.L_x_38) ;  /* 0x0000008000017945 */ /* 0x000fe20003800000 */
[----:B------:R-:W-:-:S03]  /*2f90*/  ISETP.GT.AND P0, PT, R3, 0x8, P0 ;  /* 0x000000080300780c */ /* 0x000fc60000704270 */
[----:B------:R-:W-:-:S04]  /*2fa0*/  FMUL R14, R7, R56 ;  /* 0x00000038070e7220 */ /* 0x000fc80000400000 */
[----:B------:R-:W-:-:S05]  /*2fb0*/  FFMA R29, R29, R19, R14 ;  /* 0x000000131d1d7223 */ /* 0x000fca000000000e */
[----:B------:R-:W-:-:S05]  /*2fc0*/  F2FP.TF32.F32.PACK_B R29, R29 ;  /* 0x0000001dff1d723e */ /* 0x000fca00024050ff */
[----:B------:R0:W-:Y:S01]  /*2fd0*/  @P3 STG.E desc[UR40][R8.64+0x24], R29 ;  /* 0x0000241d08003986 */ /* 0x0001e2000c101928 */
[----:B------:R-:W-:Y:S05]  /*2fe0*/  @!P0 BRA `(.L_x_39) ;  /* 0x0000000000048947 */ /* 0x000fea0003800000 */
[----:B------:R0:W5:Y:S02]  /*2ff0*/  LDG.E.LTC128B R24, desc[UR40][R10.64+0x20] ;  /* 0x000020280a187981 */ /* 0x000164000c1e1920 */
.L_x_39:
[----:B------:R-:W-:Y:S05]  /*3000*/  BSYNC B1 ;  /* 0x0000000000017941 */ /* 0x000fea0003800000 */
.L_x_38:
[----:B-----5:R-:W-:Y:S01]  /*3010*/  LOP3.LUT R7, R24, 0xffffe000, RZ, 0xc0, !PT ;  /* 0xffffe00018077812 */ /* 0x020fe200078ec0ff */
        /* <DEDUP_REMOVED lines=8> */
.L_x_41:
[----:B------:R-:W-:Y:S05]  /*30a0*/  BSYNC B1 ;  /* 0x0000000000017941 */ /* 0x000fea0003800000 */
.L_x_40:
[----:B0----5:R-:W-:Y:S01]  /*30b0*/  LOP3.LUT R7, R24, 0xffffe000, RZ, 0xc0, !PT ;  /* 0xffffe00018077812 */ /* 0x021fe200078ec0ff */
        /* <DEDUP_REMOVED lines=9> */
.L_x_43:
[----:B------:R-:W-:Y:S05]  /*3150*/  BSYNC B1 ;  /* 0x0000000000017941 */ /* 0x000fea0003800000 */
.L_x_42:
        /* <DEDUP_REMOVED lines=10> */
.L_x_45:
[----:B------:R-:W-:Y:S05]  /*3200*/  BSYNC B1 ;  /* 0x0000000000017941 */ /* 0x000fea0003800000 */
.L_x_44:
        /* <DEDUP_REMOVED lines=9> */
.L_x_47:
[----:B------:R-:W-:Y:S05]  /*32a0*/  BSYNC B1 ;  /* 0x0000000000017941 */ /* 0x000fea0003800000 */
.L_x_46:
        /* <DEDUP_REMOVED lines=9> */
.L_x_49:
[----:B------:R-:W-:Y:S05]  /*3340*/  BSYNC B1 ;  /* 0x0000000000017941 */ /* 0x000fea0003800000 */
.L_x_48:
        /* <DEDUP_REMOVED lines=10> */
.L_x_51:
[----:B------:R-:W-:Y:S05]  /*33f0*/  BSYNC B1 ;  /* 0x0000000000017941 */ /* 0x000fea0003800000 */
.L_x_50:
        /* <DEDUP_REMOVED lines=10> */
.L_x_53:
[----:B------:R-:W-:Y:S05]  /*34a0*/  BSYNC B1 ;  /* 0x0000000000017941 */ /* 0x000fea0003800000 */
.L_x_52:
        /* <DEDUP_REMOVED lines=9> */
.L_x_55:
[----:B------:R-:W-:Y:S05]  /*3540*/  BSYNC B1 ;  /* 0x0000000000017941 */ /* 0x000fea0003800000 */
.L_x_54:
        /* <DEDUP_REMOVED lines=9> */
.L_x_57:
[----:B------:R-:W-:Y:S05]  /*35e0*/  BSYNC B1 ;  /* 0x0000000000017941 */ /* 0x000fea0003800000 */
.L_x_56:
        /* <DEDUP_REMOVED lines=10> */
.L_x_59:
[----:B------:R-:W-:Y:S05]  /*3690*/  BSYNC B1 ;  /* 0x0000000000017941 */ /* 0x000fea0003800000 */
.L_x_58:
        /* <DEDUP_REMOVED lines=10> */
.L_x_61:
[----:B------:R-:W-:Y:S05]  /*3740*/  BSYNC B1 ;  /* 0x0000000000017941 */ /* 0x000fea0003800000 */
.L_x_60:
        /* <DEDUP_REMOVED lines=9> */
.L_x_63:
[----:B------:R-:W-:Y:S05]  /*37e0*/  BSYNC B1 ;  /* 0x0000000000017941 */ /* 0x000fea0003800000 */
.L_x_62:
        /* <DEDUP_REMOVED lines=9> */
.L_x_65:
[----:B------:R-:W-:Y:S05]  /*3880*/  BSYNC B1 ;  /* 0x0000000000017941 */ /* 0x000fea0003800000 */
.L_x_64:
        /* <DEDUP_REMOVED lines=10> */
.L_x_67:
[----:B------:R-:W-:Y:S05]  /*3930*/  BSYNC B1 ;  /* 0x0000000000017941 */ /* 0x000fea0003800000 */
.L_x_66:
        /* <DEDUP_REMOVED lines=10> */
.L_x_69:
[----:B------:R-:W-:Y:S05]  /*39e0*/  BSYNC B1 ;  /* 0x0000000000017941 */ /* 0x000fea0003800000 */
.L_x_68:
        /* <DEDUP_REMOVED lines=9> */
.L_x_71:
[----:B------:R-:W-:Y:S05]  /*3a80*/  BSYNC B1 ;  /* 0x0000000000017941 */ /* 0x000fea0003800000 */
.L_x_70:
        /* <DEDUP_REMOVED lines=9> */
.L_x_73:
[----:B------:R-:W-:Y:S05]  /*3b20*/  BSYNC B1 ;  /* 0x0000000000017941 */ /* 0x000fea0003800000 */
.L_x_72:
        /* <DEDUP_REMOVED lines=10> */
.L_x_75:
[----:B------:R-:W-:Y:S05]  /*3bd0*/  BSYNC B1 ;  /* 0x0000000000017941 */ /* 0x000fea0003800000 */
.L_x_74:
        /* <DEDUP_REMOVED lines=10> */
.L_x_77:
[----:B------:R-:W-:Y:S05]  /*3c80*/  BSYNC B1 ;  /* 0x0000000000017941 */ /* 0x000fea0003800000 */
.L_x_76:
        /* <DEDUP_REMOVED lines=9> */
.L_x_79:
[----:B------:R-:W-:Y:S05]  /*3d20*/  BSYNC B1 ;  /* 0x0000000000017941 */ /* 0x000fea0003800000 */
.L_x_78:
        /* <DEDUP_REMOVED lines=9> */
.L_x_81:
[----:B------:R-:W-:Y:S05]  /*3dc0*/  BSYNC B1 ;  /* 0x0000000000017941 */ /* 0x000fea0003800000 */
.L_x_80:
        /* <DEDUP_REMOVED lines=10> */
.L_x_83:
[----:B------:R-:W-:Y:S05]  /*3e70*/  BSYNC B1 ;  /* 0x0000000000017941 */ /* 0x000fea0003800000 */
.L_x_82:
[----:B-----5:R-:W-:Y:S01]  /*3e80*/  LOP3.LUT R7, R24, 0xffffe000, RZ, 0xc0, !PT ;  /* 0xffffe00018077812 */ /* 0x020fe200078ec0ff */
[----:B------:R-:W-:Y:S01]  /*3e90*/  BSSY B1, `(.L_x_84) ;  /* 0x000000b000017945 */ /* 0x000fe20003800000 */
[----:B------:R-:W-:Y:S01]  /*3ea0*/  ISETP.GT.AND P1, PT, R6, 0x39, PT ;  /* 0x000000390600780c */ /* 0x000fe20003f24270 */
[----:B------:R-:W-:Y:S02]  /*3eb0*/  @P2 IMAD.MOV.U32 R6, RZ, RZ, R8 ;  /* 0x000000ffff062224 */ /* 0x000fe400078e0008 */
[----:B------:R-:W-:Y:S01]  /*3ec0*/  FMUL R7, R7, R56 ;  /* 0x0000003807077220 */ /* 0x000fe20000400000 */
[----:B------:R-:W-:-:S03]  /*3ed0*/  ISETP.GT.AND P3, PT, R3, RZ, P1 ;  /* 0x000000ff0300720c */ /* 0x000fc60000f64270 */
[----:B------:R-:W-:Y:S01]  /*3ee0*/  FFMA R15, R52, R19, R7 ;  /* 0x00000013340f7223 */ /* 0x000fe20000000007 */
[----:B------:R-:W-:-:S04]  /*3ef0*/  @P2 IMAD.MOV.U32 R7, RZ, RZ, R9 ;  /* 0x000000ffff072224 */ /* 0x000fc800078e0009 */
[----:B------:R-:W-:-:S05]  /*3f00*/  F2FP.TF32.F32.PACK_B R15, R15 ;  /* 0x0000000fff0f723e */ /* 0x000fca00024050ff */
[----:B------:R0:W-:Y:S01]  /*3f10*/  @P2 STG.E desc[UR40][R6.64+0xe0], R15 ;  /* 0x0000e00f06002986 */ /* 0x0001e2000c101928 */
[----:B------:R-:W-:Y:S05]  /*3f20*/  @!P3 BRA `(.L_x_85) ;  /* 0x000000000004b947 */ /* 0x000fea0003800000 */
[----:B------:R0:W5:Y:S02]  /*3f30*/  LDG.E.LTC128B R24, desc[UR40][R4.64+0xe4] ;  /* 0x0000e42804187981 */ /* 0x000164000c1e1920 */
.L_x_85:
[----:B------:R-:W-:Y:S05]  /*3f40*/  BSYNC B1 ;  /* 0x0000000000017941 */ /* 0x000fea0003800000 */
.L_x_84:
[----:B01---5:R-:W-:Y:S01]  /*3f50*/  LOP3.LUT R5, R24, 0xffffe000, RZ, 0xc0, !PT ;  /* 0xffffe00018057812 */ /* 0x023fe200078ec0ff */
        /* <DEDUP_REMOVED lines=8> */
.L_x_87:
[----:B------:R-:W-:Y:S05]  /*3fe0*/  BSYNC B1 ;  /* 0x0000000000017941 */ /* 0x000fea0003800000 */
.L_x_86:
[----:B-----5:R-:W-:Y:S01]  /*3ff0*/  LOP3.LUT R5, R24, 0xffffe000, RZ, 0xc0, !PT ;  /* 0xffffe00018057812 */ /* 0x020fe200078ec0ff */
[----:B------:R-:W-:Y:S01]  /*4000*/  @P0 IMAD.MOV.U32 R4, RZ, RZ, R12 ;  /* 0x000000ffff040224 */ /* 0x000fe200078e000c */
[----:B------:R-:W-:Y:S01]  /*4010*/  ISETP.GT.AND P1, PT, R3, 0x8, P1 ;  /* 0x000000080300780c */ /* 0x000fe20000f24270 */
[----:B------:R-:W-:Y:S02]  /*4020*/  BSSY B1, `(.L_x_88) ;  /* 0x0000008000017945 */ /* 0x000fe40003800000 */
[----:B------:R-:W-:-:S04]  /*4030*/  FMUL R5, R5, R56 ;  /* 0x0000003805057220 */ /* 0x000fc80000400000 */
[----:B------:R-:W-:Y:S01]  /*4040*/  FFMA R7, R54, R19, R5 ;  /* 0x0000001336077223 */ /* 0x000fe20000000005 */
[----:B------:R-:W-:-:S04]  /*4050*/  @P0 IMAD.MOV.U32 R5, RZ, RZ, R13 ;  /* 0x000000ffff050224 */ /* 0x000fc800078e000d */
[----:B------:R-:W-:-:S05]  /*4060*/  F2FP.TF32.F32.PACK_B R7, R7 ;  /* 0x00000007ff07723e */ /* 0x000fca00024050ff */
[----:B------:R0:W-:Y:S01]  /*4070*/  @P0 STG.E desc[UR40][R4.64+0xe0], R7 ;  /* 0x0000e00704000986 */ /* 0x0001e2000c101928 */
[----:B------:R-:W-:Y:S05]  /*4080*/  @!P1 BRA `(.L_x_89) ;  /* 0x0000000000049947 */ /* 0x000fea0003800000 */
[----:B------:R0:W5:Y:S02]  /*4090*/  LDG.E.LTC128B R24, desc[UR40][R10.64+0xe4] ;  /* 0x0000e4280a187981 */ /* 0x000164000c1e1920 */
.L_x_89:
[----:B------:R-:W-:Y:S05]  /*40a0*/  BSYNC B1 ;  /* 0x0000000000017941 */ /* 0x000fea0003800000 */
.L_x_88:
[----:B------:R-:W-:Y:S05]  /*40b0*/  @!P1 BRA `(.L_x_90) ;  /* 0x0000000800909947 */ /* 0x000fea0003800000 */
[----:B-----5:R-:W-:-:S05]  /*40c0*/  LOP3.LUT R3, R24, 0xffffe000, RZ, 0xc0, !PT ;  /* 0xffffe00018037812 */ /* 0x020fca00078ec0ff */
[----:B0-----:R-:W-:-:S04]  /*40d0*/  FMUL R4, R3, R56 ;  /* 0x0000003803047220 */ /* 0x001fc80000400000 */
[----:B------:R-:W-:-:S05]  /*40e0*/  FFMA R55, R55, R19, R4 ;  /* 0x0000001337377223 */ /* 0x000fca0000000004 */
[----:B------:R-:W-:-:S05]  /*40f0*/  F2FP.TF32.F32.PACK_B R55, R55 ;  /* 0x00000037ff37723e */ /* 0x000fca00024050ff */
[----:B------:R0:W-:Y:S01]  /*4100*/  STG.E desc[UR40][R12.64+0xe4], R55 ;  /* 0x0000e4370c007986 */ /* 0x0001e2000c101928 */
[----:B------:R-:W-:Y:S05]  /*4110*/  BRA `(.L_x_90) ;  /* 0x0000000800787947 */ /* 0x000fea0003800000 */
.L_x_29:
[----:B------:R-:W-:Y:S01]  /*4120*/  ISETP.GT.AND P4, PT, R6, 0x1, PT ;  /* 0x000000010600780c */ /* 0x000fe20003f84270 */
[----:B------:R-:W-:Y:S01]  /*4130*/  ULDC.64 UR4, c[0x0][0x5c0] ;  /* 0x0001700000047ab9 */ /* 0x000fe20000000a00 */
[-C--:B------:R-:W-:Y:S01]  /*4140*/  FMUL R7, R24, R19.reuse ;  /* 0x0000001318077220 */ /* 0x080fe20000400000 */
[----:B------:R-:W-:Y:S01]  /*4150*/  LEA R4, P3, R70, UR4, 0x2 ;  /* 0x0000000446047c11 */ /* 0x000fe2000f8610ff */
[-C--:B------:R-:W-:Y:S01]  /*4160*/  FMUL R25, R25, R19.reuse ;  /* 0x0000001319197220 */ /* 0x080fe20000400000 */
[----:B------:R-:W-:Y:S01]  /*4170*/  ISETP.GT.AND P1, PT, R3, RZ, P4 ;  /* 0x000000ff0300720c */ /* 0x000fe20002724270 */
[-C--:B------:R-:W-:Y:S01]  /*4180*/  FMUL R11, R26, R19.reuse ;  /* 0x000000131a0b7220 */ /* 0x080fe20000400000 */
[----:B------:R-:W-:Y:S01]  /*4190*/  LEA.HI.X R5, R70, UR5, R81, 0x2, P3 ;  /* 0x0000000546057c11 */ /* 0x000fe200098f1451 */
[----:B------:R-:W-:Y:S01]  /*41a0*/  FMUL R27, R27, R19 ;  /* 0x000000131b1b7220 */ /* 0x000fe20000400000 */
[----:B------:R-:W-:Y:S01]  /*41b0*/  F2FP.TF32.F32.PACK_B R7, R7 ;  /* 0x00000007ff07723e */ /* 0x000fe200024050ff */
[----:B------:R-:W-:Y:S01]  /*41c0*/  FMUL R29, R29, R19 ;  /* 0x000000131d1d7220 */ /* 0x000fe20000400000 */
[----:B------:R-:W-:Y:S01]  /*41d0*/  F2FP.TF32.F32.PACK_B R25, R25 ;  /* 0x00000019ff19723e */ /* 0x000fe200024050ff */
[-C--:B------:R-:W-:Y:S01]  /*41e0*/  FMUL R31, R31, R19.reuse ;  /* 0x000000131f1f7220 */ /* 0x080fe20000400000 */
[C---:B------:R-:W-:Y:S01]  /*41f0*/  SHF.L.U64.HI R9, R57.reuse, 0x2, R58 ;  /* 0x0000000239097819 */ /* 0x040fe2000001023a */
[----:B------:R0:W-:Y:S01]  /*4200*/  @P2 STG.E desc[UR40][R4.64], R7 ;  /* 0x0000000704002986 */ /* 0x0001e2000c101928 */
[----:B------:R-:W-:Y:S01]  /*4210*/  LEA R8, P3, R57, R4, 0x2 ;  /* 0x0000000439087211 */ /* 0x000fe200078610ff */
[-C--:B------:R-:W-:Y:S01]  /*4220*/  FMUL R13, R32, R19.reuse ;  /* 0x00000013200d7220 */ /* 0x080fe20000400000 */
[C---:B------:R-:W-:Y:S01]  /*4230*/  ISETP.GT.AND P2, PT, R6.reuse, 0x8, PT ;  /* 0x000000080600780c */ /* 0x040fe20003f44270 */
[----:B------:R-:W-:Y:S01]  /*4240*/  @P1 STG.E desc[UR40][R4.64+0x4], R25 ;  /* 0x0000041904001986 */ /* 0x000fe2000c101928 */
[----:B------:R-:W-:Y:S01]  /*4250*/  ISETP.GT.AND P1, PT, R6, 0x9, PT ;  /* 0x000000090600780c */ /* 0x000fe20003f24270 */
[----:B------:R-:W-:Y:S01]  /*4260*/  IMAD.X R9, R9, 0x1, R5, P3 ;  /* 0x0000000109097824 */ /* 0x000fe200018e0605 */
[----:B------:R-:W-:Y:S01]  /*4270*/  ISETP.GT.AND P0, PT, R3, 0x8, P0 ;  /* 0x000000080300780c */ /* 0x000fe20000704270 */
[-C--:B------:R-:W-:Y:S01]  /*4280*/  FMUL R33, R33, R19.reuse ;  /* 0x0000001321217220 */ /* 0x080fe20000400000 */
[----:B------:R-:W-:Y:S01]  /*4290*/  ISETP.GT.AND P4, PT, R3, 0x8, P4 ;  /* 0x000000080300780c */ /* 0x000fe20002784270 */
[-C--:B------:R-:W-:Y:S01]  /*42a0*/  FMUL R35, R35, R19.reuse ;  /* 0x0000001323237220 */ /* 0x080fe20000400000 */
[C---:B------:R-:W-:Y:S01]  /*42b0*/  ISETP.GT.AND P5, PT, R3.reuse, RZ, P2 ;  /* 0x000000ff0300720c */ /* 0x040fe200017a4270 */
[-C--:B0-----:R-:W-:Y:S01]  /*42c0*/  FMUL R7, R28, R19.reuse ;  /* 0x000000131c077220 */ /* 0x081fe20000400000 */
[----:B------:R-:W-:Y:S01]  /*42d0*/  ISETP.GT.AND P3, PT, R3, RZ, P1 ;  /* 0x000000ff0300720c */ /* 0x000fe20000f64270 */
[----:B------:R-:W-:Y:S01]  /*42e0*/  FMUL R37, R37, R19 ;  /* 0x0000001325257220 */ /* 0x000fe20000400000 */
[----:B------:R-:W-:Y:S01]  /*42f0*/  F2FP.TF32.F32.PACK_B R11, R11 ;  /* 0x0000000bff0b723e */ /* 0x000fe200024050ff */
[----:B------:R-:W-:Y:S01]  /*4300*/  FMUL R39, R39, R19 ;  /* 0x0000001327277220 */ /* 0x000fe20000400000 */
[----:B------:R-:W-:Y:S01]  /*4310*/  F2FP.TF32.F32.PACK_B R27, R27 ;  /* 0x0000001bff1b723e */ /* 0x000fe200024050ff */
[----:B------:R-:W-:Y:S01]  /*4320*/  FMUL R41, R41, R19 ;  /* 0x0000001329297220 */ /* 0x000fe20000400000 */
[----:B------:R-:W-:Y:S01]  /*4330*/  F2FP.TF32.F32.PACK_B R7, R7 ;  /* 0x00000007ff07723e */ /* 0x000fe200024050ff */
[----:B------:R0:W-:Y:S01]  /*4340*/  @P0 STG.E desc[UR40][R8.64], R11 ;  /* 0x0000000b08000986 */ /* 0x0001e2000c101928 */
[----:B------:R-:W-:Y:S01]  /*4350*/  F2FP.TF32.F32.PACK_B R29, R29 ;  /* 0x0000001dff1d723e */ /* 0x000fe200024050ff */
[-C--:B------:R-:W-:Y:S01]  /*4360*/  FMUL R43, R43, R19.reuse ;  /* 0x000000132b2b7220 */ /* 0x080fe20000400000 */
[C---:B------:R-:W-:Y:S01]  /*4370*/  ISETP.GT.AND P0, PT, R6.reuse, 0x10, PT ;  /* 0x000000100600780c */ /* 0x040fe20003f04270 */
[----:B------:R-:W-:Y:S01]  /*4380*/  @P4 STG.E desc[UR40][R8.64+0x4], R27 ;  /* 0x0000041b08004986 */ /* 0x000fe2000c101928 */
[----:B------:R-:W-:Y:S01]  /*4390*/  ISETP.GT.AND P2, PT, R3, 0x8, P2 ;  /* 0x000000080300780c */ /* 0x000fe20001744270 */
[-C--:B------:R-:W-:Y:S01]  /*43a0*/  FMUL R45, R45, R19.reuse ;  /* 0x000000132d2d7220 */ /* 0x080fe20000400000 */
[C---:B------:R-:W-:Y:S01]  /*43b0*/  ISETP.GT.AND P1, PT, R3.reuse, 0x8, P1 ;  /* 0x000000080300780c */ /* 0x040fe20000f24270 */
[----:B------:R1:W-:Y:S01]  /*43c0*/  @P5 STG.E desc[UR40][R4.64+0x20], R7 ;  /* 0x0000200704005986 */ /* 0x0003e2000c101928 */
[----:B------:R-:W-:Y:S01]  /*43d0*/  ISETP.GT.AND P5, PT, R3, RZ, P0 ;  /* 0x000000ff0300720c */ /* 0x000fe200007a4270 */
[----:B------:R-:W-:Y:S01]  /*43e0*/  FMUL R47, R47, R19 ;  /* 0x000000132f2f7220 */ /* 0x000fe20000400000 */
[----:B------:R-:W-:Y:S01]  /*43f0*/  F2FP.TF32.F32.PACK_B R31, R31 ;  /* 0x0000001fff1f723e */ /* 0x000fe200024050ff */
[----:B------:R-:W-:Y:S01]  /*4400*/  @P3 STG.E desc[UR40][R4.64+0x24], R29 ;  /* 0x0000241d04003986 */ /* 0x000fe2000c101928 */
[----:B------:R-:W-:Y:S01]  /*4410*/  ISETP.GT.AND P3, PT, R6, 0x11, PT ;  /* 0x000000110600780c */ /* 0x000fe20003f64270 */
[----:B0-----:R-:W-:Y:S01]  /*4420*/  FMUL R11, R30, R19 ;  /* 0x000000131e0b7220 */ /* 0x001fe20000400000 */
[----:B------:R-:W-:Y:S01]  /*4430*/  F2FP.TF32.F32.PACK_B R13, R13 ;  /* 0x0000000dff0d723e */ /* 0x000fe200024050ff */
[-C--:B------:R-:W-:Y:S01]  /*4440*/  FMUL R49, R49, R19.reuse ;  /* 0x0000001331317220 */ /* 0x080fe20000400000 */
[----:B------:R-:W-:Y:S01]  /*4450*/  ISETP.GT.AND P4, PT, R3, RZ, P3 ;  /* 0x000000ff0300720c */ /* 0x000fe20001f84270 */
[----:B------:R-:W-:Y:S01]  /*4460*/  FMUL R15, R50, R19 ;  /* 0x00000013320f7220 */ /* 0x000fe20000400000 */
[----:B------:R-:W-:Y:S01]  /*4470*/  F2FP.TF32.F32.PACK_B R11, R11 ;  /* 0x0000000bff0b723e */ /* 0x000fe200024050ff */
[----:B-1----:R-:W-:Y:S01]  /*4480*/  FMUL R7, R34, R19 ;  /* 0x0000001322077220 */ /* 0x002fe20000400000 */
[----:B------:R-:W-:Y:S01]  /*4490*/  F2FP.TF32.F32.PACK_B R33, R33 ;  /* 0x00000021ff21723e */ /* 0x000fe200024050ff */
[-C--:B------:R-:W-:Y:S01]  /*44a0*/  FMUL R51, R51, R19.reuse ;  /* 0x0000001333337220 */ /* 0x080fe20000400000 */
[----:B------:R-:W-:Y:S01]  /*44b0*/  ISETP.GT.AND P0, PT, R3, 0x8, P0 ;  /* 0x000000080300780c */ /* 0x000fe20000704270 */
[----:B------:R0:W-:Y:S01]  /*44c0*/  @P2 STG.E desc[UR40][R8.64+0x20], R11 ;  /* 0x0000200b08002986 */ /* 0x0001e2000c101928 */
[----:B------:R-:W-:Y:S01]  /*44d0*/  ISETP.GT.AND P2, PT, R6, 0x19, PT ;  /* 0x000000190600780c */ /* 0x000fe20003f44270 */
[----:B------:R-:W-:Y:S01]  /*44e0*/  FMUL R21, R52, R19 ;  /* 0x0000001334157220 */ /* 0x000fe20000400000 */
[----:B------:R-:W-:Y:S01]  /*44f0*/  F2FP.TF32.F32.PACK_B R7, R7 ;  /* 0x00000007ff07723e */ /* 0x000fe200024050ff */
[----:B------:R-:W-:Y:S01]  /*4500*/  @P1 STG.E desc[UR40][R8.64+0x24], R31 ;  /* 0x0000241f08001986 */ /* 0x000fe2000c101928 */
[----:B------:R-:W-:Y:S01]  /*4510*/  ISETP.GT.AND P1, PT, R6, 0x18, PT ;  /* 0x000000180600780c */ /* 0x000fe20003f24270 */
[----:B------:R-:W-:Y:S01]  /*4520*/  FMUL R53, R53, R19 ;  /* 0x0000001335357220 */ /* 0x000fe20000400000 */
[----:B------:R-:W-:Y:S01]  /*4530*/  F2FP.TF32.F32.PACK_B R35, R35 ;  /* 0x00000023ff23723e */ /* 0x000fe200024050ff */
[----:B------:R1:W-:Y:S01]  /*4540*/  @P5 STG.E desc[UR40][R4.64+0x40], R13 ;  /* 0x0000400d04005986 */ /* 0x0003e2000c101928 */
[----:B------:R-:W-:Y:S01]  /*4550*/  ISETP.GT.AND P5, PT, R3, RZ, P1 ;  /* 0x000000ff0300720c */ /* 0x000fe20000fa4270 */
[----:B------:R-:W-:Y:S01]  /*4560*/  FMUL R55, R55, R19 ;  /* 0x0000001337377220 */ /* 0x000fe20000400000 */
[----:B------:R-:W-:Y:S01]  /*4570*/  F2FP.TF32.F32.PACK_B R37, R37 ;  /* 0x00000025ff25723e */ /* 0x000fe200024050ff */
[----:B------:R-:W-:Y:S01]  /*4580*/  @P4 STG.E desc[UR40][R4.64+0x44], R33 ;  /* 0x0000442104004986 */ /* 0x000fe2000c101928 */
[C---:B------:R-:W-:Y:S01]  /*4590*/  ISETP.GT.AND P4, PT, R3.reuse, 0x8, P3 ;  /* 0x000000080300780c */ /* 0x040fe20001f84270 */
[----:B0-----:R-:W-:Y:S01]  /*45a0*/  FMUL R11, R36, R19 ;  /* 0x00000013240b7220 */ /* 0x001fe20000400000 */
[----:B------:R-:W-:Y:S01]  /*45b0*/  ISETP.GT.AND P3, PT, R3, RZ, P2 ;  /* 0x000000ff0300720c */ /* 0x000fe20001764270 */
[----:B------:R0:W-:Y:S01]  /*45c0*/  @P0 STG.E desc[UR40][R8.64+0x40], R7 ;  /* 0x0000400708000986 */ /* 0x0001e2000c101928 */
[----:B------:R-:W-:-:S02]  /*45d0*/  ISETP.GT.AND P0, PT, R6, 0x20, PT ;  /* 0x000000200600780c */ /* 0x000fc40003f04270 */
[----:B------:R-:W-:Y:S01]  /*45e0*/  F2FP.TF32.F32.PACK_B R11, R11 ;  /* 0x0000000bff0b723e */ /* 0x000fe200024050ff */
[----:B-1----:R-:W-:Y:S01]  /*45f0*/  FMUL R13, R40, R19 ;  /* 0x00000013280d7220 */ /* 0x002fe20000400000 */
[C---:B------:R-:W-:Y:S02]  /*4600*/  ISETP.GT.AND P1, PT, R3.reuse, 0x8, P1 ;  /* 0x000000080300780c */ /* 0x040fe40000f24270 */
[----:B------:R-:W-:Y:S02]  /*4610*/  F2FP.TF32.F32.PACK_B R39, R39 ;  /* 0x00000027ff27723e */ /* 0x000fe400024050ff */
[----:B------:R-:W-:Y:S01]  /*4620*/  F2FP.TF32.F32.PACK_B R13, R13 ;  /* 0x0000000dff0d723e */ /* 0x000fe200024050ff */
[----:B------:R-:W-:Y:S01]  /*4630*/  @P4 STG.E desc[UR40][R8.64+0x44], R35 ;  /* 0x0000442308004986 */ /* 0x000fe2000c101928 */
[C---:B------:R-:W-:Y:S01]  /*4640*/  ISETP.GT.AND P4, PT, R3.reuse, 0x8, P2 ;  /* 0x000000080300780c */ /* 0x040fe20001784270 */
[----:B0-----:R-:W-:Y:S01]  /*4650*/  FMUL R7, R38, R19 ;  /* 0x0000001326077220 */ /* 0x001fe20000400000 */
[----:B------:R-:W-:Y:S01]  /*4660*/  ISETP.GT.AND P2, PT, R6, 0x21, PT ;  /* 0x000000210600780c */ /* 0x000fe20003f44270 */
[----:B------:R0:W-:Y:S01]  /*4670*/  @P5 STG.E desc[UR40][R4.64+0x60], R11 ;  /* 0x0000600b04005986 */ /* 0x0001e2000c101928 */
[----:B------:R-:W-:-:S02]  /*4680*/  ISETP.GT.AND P5, PT, R3, RZ, P0 ;  /* 0x000000ff0300720c */ /* 0x000fc400007a4270 */
[----:B------:R-:W-:Y:S01]  /*4690*/  F2FP.TF32.F32.PACK_B R7, R7 ;  /* 0x00000007ff07723e */ /* 0x000fe200024050ff */
[----:B------:R-:W-:Y:S01]  /*46a0*/  @P3 STG.E desc[UR40][R4.64+0x64], R37 ;  /* 0x0000642504003986 */ /* 0x000fe2000c101928 */
[C---:B------:R-:W-:Y:S02]  /*46b0*/  ISETP.GT.AND P3, PT, R3.reuse, RZ, P2 ;  /* 0x000000ff0300720c */ /* 0x040fe40001764270 */
[----:B------:R-:W-:Y:S01]  /*46c0*/  F2FP.TF32.F32.PACK_B R41, R41 ;  /* 0x00000029ff29723e */ /* 0x000fe200024050ff */
[----:B------:R1:W-:Y:S01]  /*46d0*/  @P1 STG.E desc[UR40][R8.64+0x60], R7 ;  /* 0x0000600708001986 */ /* 0x0003e2000c101928 */
[----:B------:R-:W-:Y:S02]  /*46e0*/  ISETP.GT.AND P0, PT, R3, 0x8, P0 ;  /* 0x000000080300780c */ /* 0x000fe40000704270 */
[----:B------:R-:W-:Y:S01]  /*46f0*/  F2FP.TF32.F32.PACK_B R43, R43 ;  /* 0x0000002bff2b723e */ /* 0x000fe200024050ff */
[----:B------:R-:W-:Y:S01]  /*4700*/  @P4 STG.E desc[UR40][R8.64+0x64], R39 ;  /* 0x0000642708004986 */ /* 0x000fe2000c101928 */
[----:B------:R-:W-:Y:S01]  /*4710*/  ISETP.GT.AND P4, PT, R6, 0x28, PT ;  /* 0x000000280600780c */ /* 0x000fe20003f84270 */
[----:B0-----:R-:W-:Y:S01]  /*4720*/  FMUL R11, R44, R19 ;  /* 0x000000132c0b7220 */ /* 0x001fe20000400000 */
[----:B------:R-:W-:Y:S01]  /*4730*/  F2FP.TF32.F32.PACK_B R45, R45 ;  /* 0x0000002dff2d723e */ /* 0x000fe200024050ff */
[----:B------:R0:W-:Y:S01]  /*4740*/  @P5 STG.E desc[UR40][R4.64+0x80], R13 ;  /* 0x0000800d04005986 */ /* 0x0001e2000c101928 */
[----:B------:R-:W-:-:S02]  /*4750*/  ISETP.GT.AND P5, PT, R6, 0x29, PT ;  /* 0x000000290600780c */ /* 0x000fc40003fa4270 */
[----:B------:R-:W-:Y:S01]  /*4760*/  F2FP.TF32.F32.PACK_B R11, R11 ;  /* 0x0000000bff0b723e */ /* 0x000fe200024050ff */
[----:B------:R-:W-:Y:S01]  /*4770*/  @P3 STG.E desc[UR40][R4.64+0x84], R41 ;  /* 0x0000842904003986 */ /* 0x000fe2000c101928 */
[C---:B------:R-:W-:Y:S01]  /*4780*/  ISETP.GT.AND P3, PT, R3.reuse, 0x8, P2 ;  /* 0x000000080300780c */ /* 0x040fe20001764270 */
[-C--:B-1----:R-:W-:Y:S01]  /*4790*/  FMUL R7, R42, R19.reuse ;  /* 0x000000132a077220 */ /* 0x082fe20000400000 */
[C---:B------:R-:W-:Y:S02]  /*47a0*/  ISETP.GT.AND P2, PT, R3.reuse, RZ, P4 ;  /* 0x000000ff0300720c */ /* 0x040fe40002744270 */
[C---:B------:R-:W-:Y:S02]  /*47b0*/  ISETP.GT.AND P1, PT, R3.reuse, RZ, P5 ;  /* 0x000000ff0300720c */ /* 0x040fe40002f24270 */
[----:B------:R-:W-:Y:S01]  /*47c0*/  ISETP.GT.AND P4, PT, R3, 0x8, P4 ;  /* 0x000000080300780c */ /* 0x000fe20002784270 */
[----:B0-----:R-:W-:Y:S01]  /*47d0*/  FMUL R13, R46, R19 ;  /* 0x000000132e0d7220 */ /* 0x001fe20000400000 */
[----:B------:R-:W-:-:S02]  /*47e0*/  F2FP.TF32.F32.PACK_B R7, R7 ;  /* 0x00000007ff07723e */ /* 0x000fc400024050ff */
[----:B------:R-:W-:Y:S02]  /*47f0*/  ISETP.GT.AND P5, PT, R3, 0x8, P5 ;  /* 0x000000080300780c */ /* 0x000fe40002fa4270 */
[----:B------:R-:W-:Y:S01]  /*4800*/  F2FP.TF32.F32.PACK_B R13, R13 ;  /* 0x0000000dff0d723e */ /* 0x000fe200024050ff */
[----:B------:R0:W-:Y:S01]  /*4810*/  @P0 STG.E desc[UR40][R8.64+0x80], R7 ;  /* 0x0000800708000986 */ /* 0x0001e2000c101928 */
[C---:B------:R-:W-:Y:S02]  /*4820*/  ISETP.GT.AND P0, PT, R6.reuse, 0x39, PT ;  /* 0x000000390600780c */ /* 0x040fe40003f04270 */
[----:B------:R-:W-:Y:S01]  /*4830*/  F2FP.TF32.F32.PACK_B R47, R47 ;  /* 0x0000002fff2f723e */ /* 0x000fe200024050ff */
[----:B------:R-:W-:Y:S01]  /*4840*/  @P3 STG.E desc[UR40][R8.64+0x84], R43 ;  /* 0x0000842b08003986 */ /* 0x000fe2000c101928 */
[C---:B------:R-:W-:Y:S02]  /*4850*/  ISETP.GT.AND P3, PT, R6.reuse, 0x30, PT ;  /* 0x000000300600780c */ /* 0x040fe40003f64270 */
[----:B------:R-:W-:Y:S01]  /*4860*/  F2FP.TF32.F32.PACK_B R49, R49 ;  /* 0x00000031ff31723e */ /* 0x000fe200024050ff */
[----:B------:R1:W-:Y:S01]  /*4870*/  @P2 STG.E desc[UR40][R4.64+0xa0], R11 ;  /* 0x0000a00b04002986 */ /* 0x0003e2000c101928 */
[----:B------:R-:W-:-:S02]  /*4880*/  ISETP.GT.AND P2, PT, R6, 0x31, PT ;  /* 0x000000310600780c */ /* 0x000fc40003f44270 */
[----:B------:R-:W-:Y:S01]  /*4890*/  F2FP.TF32.F32.PACK_B R15, R15 ;  /* 0x0000000fff0f723e */ /* 0x000fe200024050ff */
[----:B------:R-:W-:Y:S01]  /*48a0*/  @P1 STG.E desc[UR40][R4.64+0xa4], R45 ;  /* 0x0000a42d04001986 */ /* 0x000fe2000c101928 */
[----:B------:R-:W-:Y:S01]  /*48b0*/  ISETP.GT.AND P1, PT, R6, 0x38, PT ;  /* 0x000000380600780c */ /* 0x000fe20003f24270 */
[----:B------:R-:W-:Y:S01]  /*48c0*/  @P4 IMAD.MOV.U32 R6, RZ, RZ, R8 ;  /* 0x000000ffff064224 */ /* 0x000fe200078e0008 */
[----:B------:R-:W-:Y:S01]  /*48d0*/  F2FP.TF32.F32.PACK_B R51, R51 ;  /* 0x00000033ff33723e */ /* 0x000fe200024050ff */
[----:B0-----:R-:W-:Y:S01]  /*48e0*/  @P4 IMAD.MOV.U32 R7, RZ, RZ, R9 ;  /* 0x000000ffff074224 */ /* 0x001fe200078e0009 */
[----:B------:R-:W-:Y:S02]  /*48f0*/  F2FP.TF32.F32.PACK_B R21, R21 ;  /* 0x00000015ff15723e */ /* 0x000fe400024050ff */
[----:B------:R-:W-:Y:S01]  /*4900*/  F2FP.TF32.F32.PACK_B R53, R53 ;  /* 0x00000035ff35723e */ /* 0x000fe200024050ff */
[----:B-1----:R-:W-:Y:S01]  /*4910*/  FMUL R11, R48, R19 ;  /* 0x00000013300b7220 */ /* 0x002fe20000400000 */
[----:B------:R0:W-:Y:S01]  /*4920*/  @P4 STG.E desc[UR40][R6.64+0xa0], R13 ;  /* 0x0000a00d06004986 */ /* 0x0001e2000c101928 */
[----:B------:R-:W-:-:S02]  /*4930*/  ISETP.GT.AND P4, PT, R3, RZ, P3 ;  /* 0x000000ff0300720c */ /* 0x000fc40001f84270 */
[----:B------:R-:W-:Y:S02]  /*4940*/  ISETP.GT.AND P3, PT, R3, 0x8, P3 ;  /* 0x000000080300780c */ /* 0x000fe40001f64270 */
[----:B------:R-:W-:Y:S02]  /*4950*/  F2FP.TF32.F32.PACK_B R11, R11 ;  /* 0x0000000bff0b723e */ /* 0x000fe400024050ff */
[----:B------:R-:W-:Y:S01]  /*4960*/  F2FP.TF32.F32.PACK_B R55, R55 ;  /* 0x00000037ff37723e */ /* 0x000fe200024050ff */
[----:B0-----:R-:W-:Y:S02]  /*4970*/  @P5 IMAD.MOV.U32 R6, RZ, RZ, R8 ;  /* 0x000000ffff065224 */ /* 0x001fe400078e0008 */
[----:B------:R-:W-:Y:S01]  /*4980*/  FMUL R13, R54, R19 ;  /* 0x00000013360d7220 */ /* 0x000fe20000400000 */
[----:B------:R-:W-:-:S04]  /*4990*/  @P5 IMAD.MOV.U32 R7, RZ, RZ, R9 ;  /* 0x000000ffff075224 */ /* 0x000fc800078e0009 */
[----:B------:R-:W-:Y:S01]  /*49a0*/  F2FP.TF32.F32.PACK_B R13, R13 ;  /* 0x0000000dff0d723e */ /* 0x000fe200024050ff */
[----:B------:R0:W-:Y:S01]  /*49b0*/  @P5 STG.E desc[UR40][R6.64+0xa4], R47 ;  /* 0x0000a42f06005986 */ /* 0x0001e2000c101928 */
[C---:B------:R-:W-:Y:S02]  /*49c0*/  ISETP.GT.AND P5, PT, R3.reuse, RZ, P2 ;  /* 0x000000ff0300720c */ /* 0x040fe400017a4270 */
[C---:B------:R-:W-:Y:S01]  /*49d0*/  ISETP.GT.AND P2, PT, R3.reuse, 0x8, P2 ;  /* 0x000000080300780c */ /* 0x040fe20001744270 */
[----:B------:R-:W-:Y:S01]  /*49e0*/  @P4 STG.E desc[UR40][R4.64+0xc0], R11 ;  /* 0x0000c00b04004986 */ /* 0x000fe2000c101928 */
[C---:B------:R-:W-:Y:S02]  /*49f0*/  ISETP.GT.AND P4, PT, R3.reuse, RZ, P1 ;  /* 0x000000ff0300720c */ /* 0x040fe40000f84270 */
[----:B------:R-:W-:Y:S01]  /*4a00*/  ISETP.GT.AND P1, PT, R3, 0x8, P1 ;  /* 0x000000080300780c */ /* 0x000fe20000f24270 */
[----:B0-----:R-:W-:-:S06]  /*4a10*/  @P3 IMAD.MOV.U32 R6, RZ, RZ, R8 ;  /* 0x000000ffff063224 */ /* 0x001fcc00078e0008 */
[----:B------:R-:W-:Y:S01]  /*4a20*/  @P5 STG.E desc[UR40][R4.64+0xc4], R49 ;  /* 0x0000c43104005986 */ /* 0x000fe2000c101928 */
[C---:B------:R-:W-:Y:S01]  /*4a30*/  ISETP.GT.AND P5, PT, R3.reuse, RZ, P0 ;  /* 0x000000ff0300720c */ /* 0x040fe200007a4270 */
[----:B------:R-:W-:Y:S01]  /*4a40*/  @P3 IMAD.MOV.U32 R7, RZ, RZ, R9 ;  /* 0x000000ffff073224 */ /* 0x000fe200078e0009 */
[----:B------:R-:W-:-:S04]  /*4a50*/  ISETP.GT.AND P0, PT, R3, 0x8, P0 ;  /* 0x000000080300780c */ /* 0x000fc80000704270 */
[----:B------:R0:W-:Y:S02]  /*4a60*/  @P3 STG.E desc[UR40][R6.64+0xc0], R15 ;  /* 0x0000c00f06003986 */ /* 0x0001e4000c101928 */
[----:B0-----:R-:W-:Y:S02]  /*4a70*/  @P2 IMAD.MOV.U32 R6, RZ, RZ, R8 ;  /* 0x000000ffff062224 */ /* 0x001fe400078e0008 */
[----:B------:R-:W-:-:S05]  /*4a80*/  @P2 IMAD.MOV.U32 R7, RZ, RZ, R9 ;  /* 0x000000ffff072224 */ /* 0x000fca00078e0009 */
[----:B------:R-:W-:Y:S04]  /*4a90*/  @P2 STG.E desc[UR40][R6.64+0xc4], R51 ;  /* 0x0000c43306002986 */ /* 0x000fe8000c101928 */
[----:B------:R-:W-:Y:S04]  /*4aa0*/  @P4 STG.E desc[UR40][R4.64+0xe0], R21 ;  /* 0x0000e01504004986 */ /* 0x000fe8000c101928 */
[----:B------:R0:W-:Y:S02]  /*4ab0*/  @P5 STG.E desc[UR40][R4.64+0xe4], R53 ;  /* 0x0000e43504005986 */ /* 0x0001e4000c101928 */
[----:B0-----:R-:W-:-:S02]  /*4ac0*/  @P1 IMAD.MOV.U32 R4, RZ, RZ, R8 ;  /* 0x000000ffff041224 */ /* 0x001fc400078e0008 */
[----:B------:R-:W-:-:S05]  /*4ad0*/  @P1 IMAD.MOV.U32 R5, RZ, RZ, R9 ;  /* 0x000000ffff051224 */ /* 0x000fca00078e0009 */
[----:B------:R0:W-:Y:S04]  /*4ae0*/  @P1 STG.E desc[UR40][R4.64+0xe0], R13 ;  /* 0x0000e00d04001986 */ /* 0x0001e8000c101928 */
[----:B------:R0:W-:Y:S02]  /*4af0*/  @P0 STG.E desc[UR40][R8.64+0xe4], R55 ;  /* 0x0000e43708000986 */ /* 0x0001e4000c101928 */
.L_x_90:
[----:B------:R-:W-:Y:S05]  /*4b00*/  BSYNC B0 ;  /* 0x0000000000007941 */ /* 0x000fea0003800000 */
.L_x_28:
[----:B------:R-:W-:Y:S01]  /*4b10*/  IADD3 R16, P0, R16, UR38, RZ ;  /* 0x0000002610107c10 */ /* 0x000fe2000ff1e0ff */
[----:B------:R-:W-:Y:S01]  /*4b20*/  ULDC.64 UR4, c[0x0][0x650] ;  /* 0x0001940000047ab9 */ /* 0x000fe20000000a00 */
[----:B------:R-:W-:Y:S01]  /*4b30*/  PRMT R3, RZ, 0x7610, R3 ;  /* 0x00007610ff037816 */ /* 0x000fe20000000003 */
[----:B------:R-:W-:Y:S01]  /*4b40*/  IMAD.MOV.U32 R68, RZ, RZ, -0x1 ;  /* 0xffffffffff447424 */ /* 0x000fe200078e00ff */
[----:B------:R-:W-:Y:S01]  /*4b50*/  IADD3.X R17, R17, UR37, RZ, P0, !PT ;  /* 0x0000002511117c10 */ /* 0x000fe200087fe4ff */
[----:B--2---:R-:W-:Y:S01]  /*4b60*/  IMAD.MOV.U32 R67, RZ, RZ, -0x1 ;  /* 0xffffffffff437424 */ /* 0x004fe200078e00ff */
[----:B------:R-:W-:-:S04]  /*4b70*/  ISETP.GE.U32.AND P0, PT, R16, UR4, PT ;  /* 0x0000000410007c0c */ /* 0x000fc8000bf06070 */
[----:B------:R-:W-:-:S13]  /*4b80*/  ISETP.GE.U32.AND.EX P0, PT, R17, UR5, PT, P0 ;  /* 0x0000000511007c0c */ /* 0x000fda000bf06100 */
[----:B------:R-:W-:Y:S05]  /*4b90*/  @P0 BRA `(.L_x_91) ;  /* 0x00000004004c0947 */ /* 0x000fea0003800000 */
[----:B01-3--:R-:W0:Y:S01]  /*4ba0*/  LDC.64 R10, c[0x0][0x628] ;  /* 0x00018a00ff0a7b82 */ /* 0x00be220000000a00 */
[----:B----4-:R-:W1:Y:S01]  /*4bb0*/  S2R R12, SR_CTAID.X ;  /* 0x00000000000c7919 */ /* 0x010e620000002500 */
[----:B------:R-:W-:Y:S02]  /*4bc0*/  IMAD.MOV.U32 R8, RZ, RZ, R16 ;  /* 0x000000ffff087224 */ /* 0x000fe400078e0010 */
[----:B------:R-:W-:Y:S01]  /*4bd0*/  IMAD.MOV.U32 R9, RZ, RZ, R17 ;  /* 0x000000ffff097224 */ /* 0x000fe200078e0011 */
[----:B------:R-:W2:Y:S03]  /*4be0*/  S2R R20, SR_CTAID.Y ;  /* 0x0000000000147919 */ /* 0x000ea60000002600 */
[----:B------:R-:W3:Y:S08]  /*4bf0*/  LDC R0, c[0x0][0x630] ;  /* 0x00018c00ff007b82 */ /* 0x000ef00000000800 */
[----:B------:R-:W4:Y:S01]  /*4c00*/  LDC.64 R14, c[0x0][0x620] ;  /* 0x00018800ff0e7b82 */ /* 0x000f220000000a00 */
[----:B0-----:R-:W-:-:S04]  /*4c10*/  ISETP.NE.U32.AND P0, PT, R10, RZ, PT ;  /* 0x000000ff0a00720c */ /* 0x001fc80003f05070 */
[----:B------:R-:W-:-:S13]  /*4c20*/  ISETP.NE.AND.EX P0, PT, R11, RZ, PT, P0 ;  /* 0x000000ff0b00720c */ /* 0x000fda0003f05300 */
[----:B-1234-:R-:W-:Y:S05]  /*4c30*/  @!P0 BRA `(.L_x_92) ;  /* 0x0000000000288947 */ /* 0x01efea0003800000 */
        /* <DEDUP_REMOVED lines=10> */
.L_x_92:
[-CC-:B------:R-:W-:Y:S01]  /*4ce0*/  SHF.R.U64 R67, R8, R0.reuse, R9.reuse ;  /* 0x0000000008437219 */ /* 0x180fe20000001209 */
[----:B------:R-:W0:Y:S01]  /*4cf0*/  LDC.64 R26, c[0x0][0x640] ;  /* 0x00019000ff1a7b82 */ /* 0x000e220000000a00 */
[----:B------:R-:W-:Y:S01]  /*4d00*/  SHF.R.U32.HI R0, RZ, R0, R9 ;  /* 0x00000000ff007219 */ /* 0x000fe20000011609 */
[----:B------:R-:W-:Y:S01]  /*4d10*/  ULDC UR4, c[0x0][0x150] ;  /* 0x0000540000047ab9 */ /* 0x000fe20000000800 */
[----:B------:R-:W-:Y:S02]  /*4d20*/  IADD3 R3, P0, RZ, -R67, RZ ;  /* 0x80000043ff037210 */ /* 0x000fe40007f1e0ff */
[----:B------:R-:W-:-:S03]  /*4d30*/  I2FP.F32.U32 R7, R12 ;  /* 0x0000000c00077245 */ /* 0x000fc60000201000 */
[----:B------:R-:W1:Y:S01]  /*4d40*/  LDC R6, c[0x0][0x618] ;  /* 0x00018600ff067b82 */ /* 0x000e620000000800 */
[----:B------:R-:W-:Y:S02]  /*4d50*/  IMAD.X R5, RZ, RZ, ~R0, P0 ;  /* 0x000000ffff057224 */ /* 0x000fe400000e0e00 */
[----:B------:R-:W-:Y:S01]  /*4d60*/  FMUL R7, R7, UR4 ;  /* 0x0000000407077c20 */ /* 0x000fe20008400000 */
[----:B------:R-:W-:Y:S01]  /*4d70*/  ULDC UR4, c[0x0][0x154] ;  /* 0x0000550000047ab9 */ /* 0x000fe20000000800 */
[-C--:B------:R-:W-:Y:S02]  /*4d80*/  IMAD R0, R5, R14.reuse, RZ ;  /* 0x0000000e05007224 */ /* 0x080fe400078e02ff */
[C---:B------:R-:W-:Y:S01]  /*4d90*/  IMAD.WIDE.U32 R4, R3.reuse, R14, R16 ;  /* 0x0000000e03047225 */ /* 0x040fe200078e0010 */
[----:B------:R-:W2:Y:S01]  /*4da0*/  LDC R8, c[0x0][0x608] ;  /* 0x00018200ff087b82 */ /* 0x000ea20000000800 */
[----:B------:R-:W3:Y:S02]  /*4db0*/  F2I.U32.TRUNC.NTZ R7, R7 ;  /* 0x0000000700077305 */ /* 0x000ee4000020f000 */
[----:B------:R-:W-:Y:S01]  /*4dc0*/  IMAD R3, R3, R15, R0 ;  /* 0x0000000f03037224 */ /* 0x000fe200078e0200 */
[----:B------:R-:W-:-:S03]  /*4dd0*/  I2FP.F32.U32 R0, R20 ;  /* 0x0000001400007245 */ /* 0x000fc60000201000 */
[----:B------:R-:W-:Y:S01]  /*4de0*/  IMAD.IADD R3, R5, 0x1, R3 ;  /* 0x0000000105037824 */ /* 0x000fe200078e0203 */
[----:B------:R-:W4:Y:S01]  /*4df0*/  LDC R11, c[0x0][0x658] ;  /* 0x00019600ff0b7b82 */ /* 0x000f220000000800 */
[----:B0-----:R-:W-:-:S04]  /*4e00*/  ISETP.NE.U32.AND P0, PT, R26, RZ, PT ;  /* 0x000000ff1a00720c */ /* 0x001fc80003f05070 */
[----:B------:R-:W-:-:S03]  /*4e10*/  ISETP.NE.AND.EX P0, PT, R27, RZ, PT, P0 ;  /* 0x000000ff1b00720c */ /* 0x000fc60003f05300 */
[----:B------:R-:W0:Y:S01]  /*4e20*/  LDC R9, c[0x0][0x144] ;  /* 0x00005100ff097b82 */ /* 0x000e220000000800 */
[-C--:B-1----:R-:W-:Y:S01]  /*4e30*/  SHF.R.U64 R10, R4, R6.reuse, R3 ;  /* 0x00000006040a7219 */ /* 0x082fe20000001203 */
[----:B---3--:R-:W-:Y:S01]  /*4e40*/  IMAD.MOV R7, RZ, RZ, -R7 ;  /* 0x000000ffff077224 */ /* 0x008fe200078e0a07 */
[----:B------:R-:W-:Y:S01]  /*4e50*/  SHF.R.U32.HI R3, RZ, R6, R3 ;  /* 0x00000006ff037219 */ /* 0x000fe20000011603 */
[----:B------:R-:W-:-:S04]  /*4e60*/  FMUL R6, R0, UR4 ;  /* 0x0000000400067c20 */ /* 0x000fc80008400000 */
[----:B------:R-:W1:Y:S01]  /*4e70*/  LDC R21, c[0x0][0x148] ;  /* 0x00005200ff157b82 */ /* 0x000e620000000800 */
[----:B------:R3:W0:Y:S01]  /*4e80*/  F2I.U32.TRUNC.NTZ R14, R6 ;  /* 0x00000006000e7305 */ /* 0x000622000020f000 */
[-CC-:B--2---:R-:W-:Y:S02]  /*4e90*/  SHF.R.U64 R13, R10, R8.reuse, R3.reuse ;  /* 0x000000080a0d7219 */ /* 0x184fe40000001203 */
[----:B------:R-:W-:-:S04]  /*4ea0*/  SHF.R.U32.HI R0, RZ, R8, R3 ;  /* 0x00000008ff007219 */ /* 0x000fc80000011603 */
[----:B-----5:R-:W2:Y:S01]  /*4eb0*/  LDC R24, c[0x0][0x648] ;  /* 0x00019200ff187b82 */ /* 0x020ea20000000800 */
[-CC-:B----4-:R-:W-:Y:S02]  /*4ec0*/  SHF.R.U64 R15, R13, R11.reuse, R0.reuse ;  /* 0x0000000b0d0f7219 */ /* 0x190fe40000001200 */
[----:B------:R-:W-:-:S03]  /*4ed0*/  SHF.R.U32.HI R5, RZ, R11, R0 ;  /* 0x0000000bff057219 */ /* 0x000fc60000011600 */
[----:B------:R-:W-:Y:S02]  /*4ee0*/  IMAD.MOV.U32 R4, RZ, RZ, R15 ;  /* 0x000000ffff047224 */ /* 0x000fe400078e000f */
[----:B------:R-:W4:Y:S01]  /*4ef0*/  LDC R28, c[0x0][0x638] ;  /* 0x00018e00ff1c7b82 */ /* 0x000f220000000800 */
[----:B0-----:R-:W-:-:S07]  /*4f00*/  IMAD R25, R9, R7, R12 ;  /* 0x0000000709197224 */ /* 0x001fce00078e020c */
[----:B------:R-:W0:Y:S08]  /*4f10*/  LDC R29, c[0x0][0x610] ;  /* 0x00018400ff1d7b82 */ /* 0x000e300000000800 */
[----:B------:R-:W0:Y:S01]  /*4f20*/  LDC R30, c[0x0][0x600] ;  /* 0x00018000ff1e7b82 */ /* 0x000e220000000800 */
[----:B-123--:R-:W-:Y:S05]  /*4f30*/  @!P0 BRA `(.L_x_93) ;  /* 0x0000000000288947 */ /* 0x00efea0003800000 */
        /* <DEDUP_REMOVED lines=10> */
.L_x_93:
[----:B------:R-:W-:Y:S01]  /*4fe0*/  ISETP.NE.AND P0, PT, R2, 0x1, PT ;  /* 0x000000010200780c */ /* 0x000fe20003f05270 */
[----:B------:R-:W-:Y:S01]  /*4ff0*/  IMAD.MOV R14, RZ, RZ, -R14 ;  /* 0x000000ffff0e7224 */ /* 0x000fe200078e0a0e */
[----:B------:R-:W-:Y:S02]  /*5000*/  SHF.R.U64 R3, R4, R24, R5 ;  /* 0x0000001804037219 */ /* 0x000fe40000001205 */
[----:B------:R-:W-:Y:S02]  /*5010*/  LOP3.LUT R0, R13, R64, RZ, 0xc0, !PT ;  /* 0x000000400d007212 */ /* 0x000fe400078ec0ff */
[----:B------:R-:W-:Y:S01]  /*5020*/  LOP3.LUT R10, R10, R63, RZ, 0xc0, !PT ;  /* 0x0000003f0a0a7212 */ /* 0x000fe200078ec0ff */
[----:B------:R-:W-:Y:S02]  /*5030*/  IMAD.MOV R4, RZ, RZ, -R3 ;  /* 0x000000ffff047224 */ /* 0x000fe400078e0a03 */
[----:B------:R-:W-:Y:S02]  /*5040*/  IMAD R0, R59, R3, R0 ;  /* 0x000000033b007224 */ /* 0x000fe400078e0200 */
[----:B----4-:R-:W-:-:S02]  /*5050*/  IMAD R3, R4, R28, R15 ;  /* 0x0000001c04037224 */ /* 0x010fc400078e020f */
[----:B------:R-:W-:Y:S02]  /*5060*/  @P0 IMAD R25, R21, R14, R20 ;  /* 0x0000000e15190224 */ /* 0x000fe400078e0214 */
[----:B0-----:R-:W-:Y:S02]  /*5070*/  IMAD R5, R3, R30, R10 ;  /* 0x0000001e03057224 */ /* 0x001fe400078e020a */
[----:B------:R-:W-:Y:S02]  /*5080*/  IMAD R0, R0, R29, R25 ;  /* 0x0000001d00007224 */ /* 0x000fe400078e0219 */
[----:B------:R-:W-:-:S03]  /*5090*/  IMAD.MOV.U32 R4, RZ, RZ, 0x1 ;  /* 0x00000001ff047424 */ /* 0x000fc600078e00ff */
[----:B------:R-:W-:Y:S02]  /*50a0*/  SEL R68, R5, R0, !P0 ;  /* 0x0000000005447207 */ /* 0x000fe40004000000 */
[----:B------:R-:W-:Y:S02]  /*50b0*/  PRMT R3, R4, 0x7610, R3 ;  /* 0x0000761004037816 */ /* 0x000fe40000000003 */
[----:B------:R-:W-:-:S07]  /*50c0*/  SEL R0, R0, R5, !P0 ;  /* 0x0000000500007207 */ /* 0x000fce0004000000 */
.L_x_91:
[----:B------:R-:W-:Y:S01]  /*50d0*/  LOP3.LUT P0, RZ, R3, 0xff, RZ, 0xc0, !PT ;  /* 0x000000ff03ff7812 */ /* 0x000fe2000780c0ff */
[----:B------:R-:W-:Y:S01]  /*50e0*/  UIMAD.WIDE.U32 UR4, UR42, -0x33333333, URZ ;  /* 0xcccccccd2a0478a5 */ /* 0x000fe2000f8e003f */
[----:B------:R-:W-:-:S03]  /*50f0*/  IMAD.MOV.U32 R69, RZ, RZ, R0 ;  /* 0x000000ffff457224 */ /* 0x000fc600078e0000 */
[----:B------:R-:W-:-:S04]  /*5100*/  USHF.R.U32.HI UR4, URZ, 0x2, UR5 ;  /* 0x000000023f047899 */ /* 0x000fc80008011605 */
[----:B------:R-:W-:-:S04]  /*5110*/  UIMAD UR42, UR4, -0x5, UR42 ;  /* 0xfffffffb042a78a4 */ /* 0x000fc8000f8e022a */
[----:B------:R-:W-:Y:S08]  /*5120*/  @P0 BRA `(.L_x_94) ;  /* 0xffffffc0002c0947 */ /* 0x000ff0000383ffff */
[----:B------:R-:W-:Y:S05]  /*5130*/  EXIT ;  /* 0x000000000000794d */ /* 0x000fea0003800000 */
.L_x_3:
        /* <DEDUP_REMOVED lines=26> */
.L_x_96:
[--C-:B------:R-:W-:Y:S01]  /*52e0*/  SHF.R.U64 R14, R12, R20, R13.reuse ;  /* 0x000000140c0e7219 */ /* 0x100fe2000000120d */
[----:B------:R-:W0:Y:S01]  /*52f0*/  LDC R24, c[0x0][0x618] ;  /* 0x00018600ff187b82 */ /* 0x000e220000000800 */
[----:B------:R-:W-:Y:S01]  /*5300*/  I2FP.F32.U32 R8, R6 ;  /* 0x0000000600087245 */ /* 0x000fe20000201000 */
[----:B------:R-:W-:Y:S01]  /*5310*/  ULDC UR4, c[0x0][0x150] ;  /* 0x0000540000047ab9 */ /* 0x000fe20000000800 */
[----:B------:R-:W-:Y:S02]  /*5320*/  SHF.R.U32.HI R7, RZ, R20, R13 ;  /* 0x00000014ff077219 */ /* 0x000fe4000001160d */
[----:B------:R-:W-:Y:S01]  /*5330*/  IADD3 R11, P0, RZ, -R14, RZ ;  /* 0x8000000eff0b7210 */ /* 0x000fe20007f1e0ff */
[----:B------:R-:W-:Y:S01]  /*5340*/  FMUL R13, R8, UR4 ;  /* 0x00000004080d7c20 */ /* 0x000fe20008400000 */
[----:B------:R-:W-:Y:S01]  /*5350*/  ULDC UR4, c[0x0][0x154] ;  /* 0x0000550000047ab9 */ /* 0x000fe20000000800 */
[----:B------:R-:W1:Y:S02]  /*5360*/  LDC.64 R26, c[0x0][0x640] ;  /* 0x00019000ff1a7b82 */ /* 0x000e640000000a00 */
[----:B------:R-:W-:-:S02]  /*5370*/  IMAD.X R7, RZ, RZ, ~R7, P0 ;  /* 0x000000ffff077224 */ /* 0x000fc400000e0e07 */
[----:B------:R-:W2:Y:S01]  /*5380*/  F2I.U32.TRUNC.NTZ R13, R13 ;  /* 0x0000000d000d7305 */ /* 0x000ea2000020f000 */
[----:B------:R-:W-:-:S03]  /*5390*/  IMAD.WIDE.U32 R8, R11, R22, R16 ;  /* 0x000000160b087225 */ /* 0x000fc600078e0010 */
[----:B------:R-:W3:Y:S01]  /*53a0*/  LDC R15, c[0x0][0x144] ;  /* 0x00005100ff0f7b82 */ /* 0x000ee20000000800 */
[----:B------:R-:W-:-:S04]  /*53b0*/  IMAD R10, R7, R22, RZ ;  /* 0x00000016070a7224 */ /* 0x000fc800078e02ff */
[----:B------:R-:W-:Y:S02]  /*53c0*/  IMAD R7, R11, R23, R10 ;  /* 0x000000170b077224 */ /* 0x000fe400078e020a */
[----:B------:R-:W-:Y:S01]  /*53d0*/  IMAD.MOV.U32 R10, RZ, RZ, -0x1 ;  /* 0xffffffffff0a7424 */ /* 0x000fe200078e00ff */
[----:B------:R-:W4:Y:S01]  /*53e0*/  LDC R20, c[0x0][0x608] ;  /* 0x00018200ff147b82 */ /* 0x000f220000000800 */
[----:B------:R-:W-:Y:S01]  /*53f0*/  IMAD.IADD R7, R9, 0x1, R7 ;  /* 0x0000000109077824 */ /* 0x000fe200078e0207 */
[----:B------:R-:W-:-:S04]  /*5400*/  I2FP.F32.U32 R9, R5 ;  /* 0x0000000500097245 */ /* 0x000fc80000201000 */
[-C--:B0-----:R-:W-:Y:S01]  /*5410*/  SHF.R.U64 R12, R8, R24.reuse, R7 ;  /* 0x00000018080c7219 */ /* 0x081fe20000001207 */
[----:B--2---:R-:W-:Y:S01]  /*5420*/  IMAD.MOV R8, RZ, RZ, -R13 ;  /* 0x000000ffff087224 */ /* 0x004fe200078e0a0d */
[----:B------:R-:W0:Y:S01]  /*5430*/  LDC R11, c[0x0][0x658] ;  /* 0x00019600ff0b7b82 */ /* 0x000e220000000800 */
[----:B-1----:R-:W-:Y:S01]  /*5440*/  ISETP.NE.U32.AND P0, PT, R26, RZ, PT ;  /* 0x000000ff1a00720c */ /* 0x002fe20003f05070 */
[----:B------:R-:W-:Y:S01]  /*5450*/  FMUL R9, R9, UR4 ;  /* 0x0000000409097c20 */ /* 0x000fe20008400000 */
[----:B------:R-:W-:Y:S02]  /*5460*/  SHF.R.U32.HI R7, RZ, R24, R7 ;  /* 0x00000018ff077219 */ /* 0x000fe40000011607 */
[----:B------:R-:W-:-:S03]  /*5470*/  ISETP.NE.AND.EX P0, PT, R27, RZ, PT, P0 ;  /* 0x000000ff1b00720c */ /* 0x000fc60003f05300 */
[----:B------:R-:W1:Y:S01]  /*5480*/  LDC R22, c[0x0][0x148] ;  /* 0x00005200ff167b82 */ /* 0x000e620000000800 */
[----:B---3--:R-:W-:Y:S02]  /*5490*/  IMAD R23, R15, R8, R6 ;  /* 0x000000080f177224 */ /* 0x008fe400078e0206 */
[----:B------:R-:W-:-:S05]  /*54a0*/  IMAD.MOV.U32 R8, RZ, RZ, 0x1 ;  /* 0x00000001ff087424 */ /* 0x000fca00078e00ff */
[----:B------:R-:W2:Y:S01]  /*54b0*/  LDC R21, c[0x0][0x600] ;  /* 0x00018000ff157b82 */ /* 0x000ea20000000800 */
[-CC-:B----4-:R-:W-:Y:S02]  /*54c0*/  SHF.R.U64 R15, R12, R20.reuse, R7.reuse ;  /* 0x000000140c0f7219 */ /* 0x190fe40000001207 */
[----:B------:R-:W-:Y:S02]  /*54d0*/  SHF.R.U32.HI R6, RZ, R20, R7 ;  /* 0x00000014ff067219 */ /* 0x000fe40000011607 */
[----:B------:R3:W4:Y:S03]  /*54e0*/  F2I.U32.TRUNC.NTZ R20, R9 ;  /* 0x0000000900147305 */ /* 0x000726000020f000 */
[----:B------:R-:W1:Y:S01]  /*54f0*/  LDC R25, c[0x0][0x648] ;  /* 0x00019200ff197b82 */ /* 0x000e620000000800 */
[-C--:B0-----:R-:W-:Y:S02]  /*5500*/  SHF.R.U64 R19, R15, R11.reuse, R6 ;  /* 0x0000000b0f137219 */ /* 0x081fe40000001206 */
[----:B------:R-:W-:-:S02]  /*5510*/  SHF.L.U32 R10, R10, R11, RZ ;  /* 0x0000000b0a0a7219 */ /* 0x000fc400000006ff */
[-C--:B------:R-:W-:Y:S01]  /*5520*/  SHF.R.U32.HI R7, RZ, R11.reuse, R6 ;  /* 0x0000000bff077219 */ /* 0x080fe20000011606 */
[----:B------:R-:W-:Y:S01]  /*5530*/  IMAD.MOV.U32 R6, RZ, RZ, R19 ;  /* 0x000000ffff067224 */ /* 0x000fe200078e0013 */
[----:B------:R-:W-:Y:S01]  /*5540*/  SHF.L.U32 R24, R8, R11, RZ ;  /* 0x0000000b08187219 */ /* 0x000fe200000006ff */
[----:B------:R-:W0:Y:S01]  /*5550*/  LDC R28, c[0x0][0x638] ;  /* 0x00018e00ff1c7b82 */ /* 0x000e220000000800 */
[----:B------:R-:W-:-:S07]  /*5560*/  LOP3.LUT R30, RZ, R10, RZ, 0x33, !PT ;  /* 0x0000000aff1e7212 */ /* 0x000fce00078e33ff */
[----:B------:R-:W0:Y:S01]  /*5570*/  LDC R29, c[0x0][0x610] ;  /* 0x00018400ff1d7b82 */ /* 0x000e220000000800 */
[----:B---34-:R-:W-:Y:S05]  /*5580*/  @!P0 BRA `(.L_x_97) ;  /* 0x0000000000288947 */ /* 0x018fea0003800000 */
[----:B------:R-:W3:Y:S02]  /*5590*/  LDC R6, c[0x0][0x64c] ;  /* 0x00019300ff067b82 */ /* 0x000ee40000000800 */
[----:B---3--:R-:W-:-:S05]  /*55a0*/  IADD3 R11, P0, R19, R6, RZ ;  /* 0x00000006130b7210 */ /* 0x008fca0007f1e0ff */
        /* <DEDUP_REMOVED lines=8> */
.L_x_97:
[----:B------:R-:W-:Y:S01]  /*5630*/  ISETP.NE.AND P0, PT, R2, 0x1, PT ;  /* 0x000000010200780c */ /* 0x000fe20003f05270 */
[----:B--2---:R-:W-:Y:S01]  /*5640*/  VIADD R9, R21, 0xffffffff ;  /* 0xffffffff15097836 */ /* 0x004fe20000000000 */
[----:B-1----:R-:W-:Y:S01]  /*5650*/  SHF.R.U64 R7, R6, R25, R7 ;  /* 0x0000001906077219 */ /* 0x002fe20000001207 */
[----:B------:R-:W-:Y:S01]  /*5660*/  IMAD.MOV R20, RZ, RZ, -R20 ;  /* 0x000000ffff147224 */ /* 0x000fe200078e0a14 */
[----:B------:R-:W-:Y:S02]  /*5670*/  LOP3.LUT R6, R15, R30, RZ, 0xc0, !PT ;  /* 0x0000001e0f067212 */ /* 0x000fe400078ec0ff */
[----:B------:R-:W-:Y:S01]  /*5680*/  LOP3.LUT R12, R12, R9, RZ, 0xc0, !PT ;  /* 0x000000090c0c7212 */ /* 0x000fe200078ec0ff */
[----:B------:R-:W-:Y:S02]  /*5690*/  IMAD.MOV R8, RZ, RZ, -R7 ;  /* 0x000000ffff087224 */ /* 0x000fe400078e0a07 */
[----:B------:R-:W-:Y:S02]  /*56a0*/  IMAD R6, R24, R7, R6 ;  /* 0x0000000718067224 */ /* 0x000fe400078e0206 */
[----:B------:R-:W-:-:S02]  /*56b0*/  IMAD.MOV.U32 R9, RZ, RZ, 0x1 ;  /* 0x00000001ff097424 */ /* 0x000fc400078e00ff */
[----:B------:R-:W-:Y:S02]  /*56c0*/  @P0 IMAD R23, R22, R20, R5 ;  /* 0x0000001416170224 */ /* 0x000fe400078e0205 */
[----:B0-----:R-:W-:Y:S02]  /*56d0*/  IMAD R5, R8, R28, R19 ;  /* 0x0000001c08057224 */ /* 0x001fe400078e0213 */
[----:B------:R-:W-:Y:S02]  /*56e0*/  IMAD R19, R6, R29, R23 ;  /* 0x0000001d06137224 */ /* 0x000fe400078e0217 */
[----:B------:R-:W-:Y:S02]  /*56f0*/  IMAD R6, R5, R21, R12 ;  /* 0x0000001505067224 */ /* 0x000fe400078e020c */
[----:B------:R-:W-:-:S03]  /*5700*/  IMAD.MOV.U32 R8, RZ, RZ, R14 ;  /* 0x000000ffff087224 */ /* 0x000fc600078e000e */
[----:B------:R-:W-:Y:S02]  /*5710*/  SEL R20, R6, R19, !P0 ;  /* 0x0000001306147207 */ /* 0x000fe40004000000 */
[----:B------:R-:W-:-:S07]  /*5720*/  SEL R19, R19, R6, !P0 ;  /* 0x0000000613137207 */ /* 0x000fce0004000000 */
.L_x_95:
[----:B------:R-:W-:-:S08]  /*5730*/  NOP ;  /* 0x0000000000007918 */ /* 0x000fd00000000000 */
[----:B------:R-:W0:-:S00]  /*5740*/  USETMAXREG.DEALLOC.CTAPOOL 0x28 ;  /* 0x00000028000079c8 */ /* 0x000e0000080e0500 */
[----:B0-----:R-:W-:-:S13]  /*5750*/  ISETP.NE.AND P0, PT, R0, RZ, PT ;  /* 0x000000ff0000720c */ /* 0x001fda0003f05270 */
[----:B------:R-:W-:Y:S05]  /*5760*/  @P0 EXIT ;  /* 0x000000000000094d */ /* 0x000fea0003800000 */
[----:B------:R-:W-:Y:S01]  /*5770*/  LOP3.LUT P0, RZ, R9, 0xff, RZ, 0xc0, !PT ;  /* 0x000000ff09ff7812 */ /* 0x000fe2000780c0ff */
[----:B------:R-:W-:Y:S02]  /*5780*/  IMAD.MOV.U32 R0, RZ, RZ, 0x1 ;  /* 0x00000001ff007424 */ /* 0x000fe400078e00ff */
[----:B------:R-:W-:-:S10]  /*5790*/  IMAD.MOV.U32 R12, RZ, RZ, RZ ;  /* 0x000000ffff0c7224 */ /* 0x000fd400078e00ff */
[----:B------:R-:W-:Y:S05]  /*57a0*/  @!P0 BRA `(.L_x_98) ;  /* 0x0000000c00a08947 */ /* 0x000fea0003800000 */
[----:B------:R-:W0:Y:S01]  /*57b0*/  LDC R0, c[0x0][0x28c] ;  /* 0x0000a300ff007b82 */ /* 0x000e220000000800 */
[----:B------:R-:W-:Y:S01]  /*57c0*/  LOP3.LUT P0, RZ, R3, 0x1f, RZ, 0xc0, !PT ;  /* 0x0000001f03ff7812 */ /* 0x000fe2000780c0ff */
[----:B------:R-:W-:Y:S01]  /*57d0*/  ULDC UR21, c[0x0][0x658] ;  /* 0x0001960000157ab9 */ /* 0x000fe20000000800 */
[----:B------:R-:W-:Y:S01]  /*57e0*/  UMOV UR4, 0xffffffff ;  /* 0xffffffff00047882 */ /* 0x000fe20000000000 */
[----:B------:R-:W-:Y:S01]  /*57f0*/  BSSY B0, `(.L_x_98) ;  /* 0x00000e3000007945 */ /* 0x000fe20003800000 */
[----:B------:R-:W-:Y:S01]  /*5800*/  USHF.L.U32 UR4, UR4, UR21, URZ ;  /* 0x0000001504047299 */ /* 0x000fe2000800063f */
[C---:B------:R-:W-:Y:S01]  /*5810*/  ISETP.NE.AND P2, PT, R4.reuse, RZ, PT ;  /* 0x000000ff0400720c */ /* 0x040fe20003f45270 */
[----:B------:R-:W-:Y:S01]  /*5820*/  IMAD.MOV.U32 R13, RZ, RZ, 0x1 ;  /* 0x00000001ff0d7424 */ /* 0x000fe200078e00ff */
[----:B------:R-:W-:Y:S01]  /*5830*/  ISETP.NE.OR P0, PT, R4, RZ, !P0 ;  /* 0x000000ff0400720c */ /* 0x000fe20004705670 */
[----:B------:R-:W-:Y:S01]  /*5840*/  IMAD.MOV.U32 R12, RZ, RZ, RZ ;  /* 0x000000ffff0c7224 */ /* 0x000fe200078e00ff */
[----:B------:R-:W-:Y:S01]  /*5850*/  LOP3.LUT R11, R18, 0x2, RZ, 0xfc, !PT ;  /* 0x00000002120b7812 */ /* 0x000fe200078efcff */
[----:B------:R-:W-:Y:S01]  /*5860*/  ULDC UR13, c[0x0][0x600] ;  /* 0x00018000000d7ab9 */ /* 0x000fe20000000800 */
[----:B------:R-:W-:Y:S01]  /*5870*/  UMOV UR5, 0x1 ;  /* 0x0000000100057882 */ /* 0x000fe20000000000 */
[----:B------:R-:W-:-:S02]  /*5880*/  UIADD3 UR13, UR13, -0x1, URZ ;  /* 0xffffffff0d0d7890 */ /* 0x000fc4000fffe03f */
[----:B------:R-:W-:Y:S02]  /*5890*/  USHF.L.U32 UR21, UR5, UR21, URZ ;  /* 0x0000001505157299 */ /* 0x000fe4000800063f */
[----:B------:R-:W-:Y:S01]  /*58a0*/  ULOP3.LUT UR29, URZ, UR4, URZ, 0x33, !UPT ;  /* 0x000000043f1d7292 */ /* 0x000fe2000f8e333f */
[----:B------:R-:W-:Y:S01]  /*58b0*/  ULDC.64 UR14, c[0x0][0x198] ;  /* 0x00006600000e7ab9 */ /* 0x000fe20000000a00 */
[----:B0-----:R-:W-:-:S05]  /*58c0*/  VIADD R0, R0, 0x7f ;  /* 0x0000007f00007836 */ /* 0x001fca0000000000 */
[----:B------:R-:W-:-:S04]  /*58d0*/  SHF.R.S32.HI R3, RZ, 0x1f, R0 ;  /* 0x0000001fff037819 */ /* 0x000fc80000011400 */
[----:B------:R-:W-:Y:S01]  /*58e0*/  LEA.HI R3, R3, R0, RZ, 0x7 ;  /* 0x0000000003037211 */ /* 0x000fe200078f38ff */
[----:B------:R-:W-:-:S03]  /*58f0*/  IMAD.MOV.U32 R0, RZ, RZ, 0x1 ;  /* 0x00000001ff007424 */ /* 0x000fc600078e00ff */
[----:B------:R-:W-:-:S05]  /*5900*/  SHF.R.S32.HI R3, RZ, 0x7, R3 ;  /* 0x00000007ff037819 */ /* 0x000fca0000011403 */
[----:B------:R-:W-:-:S07]  /*5910*/  VIADD R10, R3, 0x1 ;  /* 0x00000001030a7836 */ /* 0x000fce0000000000 */
.L_x_110:
[----:B------:R-:W-:-:S03]  /*5920*/  UMOV UR4, 0xffffffff ;  /* 0xffffffff00047882 */ /* 0x000fc60000000000 */
[----:B------:R-:W-:Y:S05]  /*5930*/  BRA.DIV UR4, `(.L_x_99) ;  /* 0x00000012044c7947 */ /* 0x000fea000b800000 */
[----:B------:R-:W-:-:S13]  /*5940*/  ELECT P6, URZ, PT ;  /* 0x00000000003f782f */ /* 0x000fda00038c0000 */
.L_x_122:
[----:B------:R-:W0:Y:S01]  /*5950*/  LDC R4, c[0x0][0x28c] ;  /* 0x0000a300ff047b82 */ /* 0x000e220000000800 */
[----:B------:R-:W-:Y:S01]  /*5960*/  BSSY B1, `(.L_x_100) ;  /* 0x000005a000017945 */ /* 0x000fe20003800000 */
[----:B0-----:R-:W-:-:S13]  /*5970*/  ISETP.LT.OR P6, PT, R4, 0x1, !P6 ;  /* 0x000000010400780c */ /* 0x001fda00077c1670 */
[----:B------:R-:W-:Y:S05]  /*5980*/  @P6 BRA `(.L_x_101) ;  /* 0x00000004005c6947 */ /* 0x000fea0003800000 */
[----:B------:R-:W-:Y:S02]  /*5990*/  IMAD.SHL.U32 R19, R19, 0x80, RZ ;  /* 0x0000008013137824 */ /* 0x000fe400078e00ff */
[----:B------:R-:W-:Y:S02]  /*59a0*/  IMAD.SHL.U32 R20, R20, 0x40, RZ ;  /* 0x0000004014147824 */ /* 0x000fe400078e00ff */
[----:B------:R-:W-:Y:S02]  /*59b0*/  IMAD.MOV.U32 R21, RZ, RZ, RZ ;  /* 0x000000ffff157224 */ /* 0x000fe400078e00ff */
[----:B------:R-:W-:Y:S02]  /*59c0*/  IMAD.MOV.U32 R4, RZ, RZ, R10 ;  /* 0x000000ffff047224 */ /* 0x000fe400078e000a */
[----:B------:R-:W-:Y:S02]  /*59d0*/  IMAD.MOV.U32 R5, RZ, RZ, R0 ;  /* 0x000000ffff057224 */ /* 0x000fe400078e0000 */
[----:B------:R-:W-:-:S07]  /*59e0*/  IMAD.MOV.U32 R6, RZ, RZ, R12 ;  /* 0x000000ffff067224 */ /* 0x000fce00078e000c */
.L_x_105:
[----:B------:R-:W0:Y:S01]  /*59f0*/  S2R R14, SR_CgaCtaId ;  /* 0x00000000000e7919 */ /* 0x000e220000008800 */
[----:B------:R-:W-:Y:S01]  /*5a00*/  MOV R7, 0x400 ;  /* 0x0000040000077802 */ /* 0x000fe20000000f00 */
[----:B------:R-:W1:Y:S03]  /*5a10*/  @!P2 LDC R9, c[0x0][0x500] ;  /* 0x00014000ff09ab82 */ /* 0x000e660000000800 */
[----:B0-----:R-:W-:Y:S02]  /*5a20*/  LEA R15, R14, R7, 0x18 ;  /* 0x000000070e0f7211 */ /* 0x001fe400078ec0ff */
[----:B------:R-:W-:-:S03]  /*5a30*/  SHF.L.U32 R7, R5, 0x1f, RZ ;  /* 0x0000001f05077819 */ /* 0x000fc600000006ff */
[----:B------:R-:W-:-:S04]  /*5a40*/  IMAD R14, R6, 0x8, R15 ;  /* 0x00000008060e7824 */ /* 0x000fc800078e020f */
[----:B------:R-:W0:Y:S02]  /*5a50*/  SYNCS.PHASECHK.TRANS64.TRYWAIT P1, [R14+URZ+0x28], R7 ;  /* 0x000028070e0075a7 */ /* 0x000e24000802017f */
[----:B01----:R-:W-:Y:S05]  /*5a60*/  @!P1 BRA `(.L_x_102) ;  /* 0x0000001000209947 */ /* 0x003fea0003800000 */
.L_x_123:
[----:B0-----:R-:W-:Y:S01]  /*5a70*/  PRMT R7, R11, 0x9910, RZ ;  /* 0x000099100b077816 */ /* 0x001fe200000000ff */
[----:B------:R0:W-:Y:S03]  /*5a80*/  @!P2 SYNCS.ARRIVE.TRANS64 RZ, [R14+URZ], R9 ;  /* 0x000000090effa9a7 */ /* 0x0001e6000800003f */
[----:B------:R-:W-:-:S13]  /*5a90*/  ISETP.NE.AND P1, PT, R7, 0x2, PT ;  /* 0x000000020700780c */ /* 0x000fda0003f25270 */
[----:B0-----:R-:W-:Y:S05]  /*5aa0*/  @P1 BRA `(.L_x_103) ;  /* 0x0000000000041947 */ /* 0x001fea0003800000 */
[----:B------:R-:W-:Y:S01]  /*5ab0*/  BPT.TRAP 0x1 ;  /* 0x000000040000795c */ /* 0x000fe20000300000 */
.L_x_103:
[----:B------:R-:W-:Y:S05]  /*5ac0*/  @P0 BRA `(.L_x_104) ;  /* 0x0000000000040947 */ /* 0x000fea0003800000 */
[----:B------:R-:W-:Y:S01]  /*5ad0*/  BPT.TRAP 0x1 ;  /* 0x000000040000795c */ /* 0x000fe20000300000 */
.L_x_104:
[----:B------:R-:W-:Y:S01]  /*5ae0*/  R2UR UR56, R15 ;  /* 0x000000000f3872ca */ /* 0x000fe200000e0000 */
[C---:B------:R-:W-:Y:S01]  /*5af0*/  IMAD R15, R6.reuse, 0x10000, R15 ;  /* 0x00010000060f7824 */ /* 0x040fe200078e020f */
[----:B------:R-:W-:Y:S01]  /*5b00*/  R2UR UR10, R21 ;  /* 0x00000000150a72ca */ /* 0x000fe200000e0000 */
[----:B------:R-:W-:Y:S01]  /*5b10*/  UIADD3 UR22, UP0, UR14, 0xf0, URZ ;  /* 0x000000f00e167890 */ /* 0x000fe2000ff1e03f */
[----:B------:R-:W-:Y:S01]  /*5b20*/  R2UR UR16, R6 ;  /* 0x00000000061072ca */ /* 0x000fe200000e0000 */
[----:B------:R-:W-:Y:S01]  /*5b30*/  VIADD R4, R4, 0xffffffff ;  /* 0xffffffff04047836 */ /* 0x000fe20000000000 */
[----:B------:R-:W-:Y:S01]  /*5b40*/  R2UR UR32, R15 ;  /* 0x000000000f2072ca */ /* 0x000fe200000e0000 */
[----:B------:R-:W-:Y:S01]  /*5b50*/  UIADD3.X UR23, URZ, UR15, URZ, UP0, !UPT ;  /* 0x0000000f3f177290 */ /* 0x000fe200087fe43f */
[----:B------:R-:W-:Y:S01]  /*5b60*/  R2UR UR9, R14 ;  /* 0x000000000e0972ca */ /* 0x000fe200000e0000 */
[----:B------:R-:W-:Y:S01]  /*5b70*/  UIADD3 UR6, UP1, UR14, 0x1f0, URZ ;  /* 0x000001f00e067890 */ /* 0x000fe2000ff3e03f */
[----:B------:R-:W-:Y:S01]  /*5b80*/  R2UR UR11, R19 ;  /* 0x00000000130b72ca */ /* 0x000fe200000e0000 */
[----:B------:R-:W-:Y:S01]  /*5b90*/  UMOV UR4, 0x0 ;  /* 0x0000000000047882 */ /* 0x000fe20000000000 */
[----:B------:R-:W-:Y:S01]  /*5ba0*/  R2UR UR12, R8 ;  /* 0x00000000080c72ca */ /* 0x000fe200000e0000 */
[----:B------:R-:W-:Y:S01]  /*5bb0*/  UIADD3 UR56, UR56, 0x50100, URZ ;  /* 0x0005010038387890 */ /* 0x000fe2000fffe03f */
[----:B------:R-:W-:Y:S01]  /*5bc0*/  R2UR UR59, R20 ;  /* 0x00000000143b72ca */ /* 0x000fe200000e0000 */
[----:B------:R-:W-:Y:S01]  /*5bd0*/  UIADD3 UR50, UR10, 0x20, URZ ;  /* 0x000000200a327890 */ /* 0x000fe2000fffe03f */
[----:B------:R-:W-:Y:S01]  /*5be0*/  ISETP.GT.AND P3, PT, R4, 0x1, PT ;  /* 0x000000010400780c */ /* 0x000fe20003f64270 */
[----:B------:R-:W-:Y:S01]  /*5bf0*/  ULEA UR56, UR16, UR56, 0xf ;  /* 0x0000003810387291 */ /* 0x000fe2000f8e783f */
[----:B------:R-:W-:Y:S01]  /*5c00*/  VIADD R6, R6, 0x1 ;  /* 0x0000000106067836 */ /* 0x000fe20000000000 */
[----:B------:R-:W-:Y:S01]  /*5c10*/  UIADD3 UR8, UR32, 0x100, URZ ;  /* 0x0000010020087890 */ /* 0x000fe2000fffe03f */
[----:B------:R-:W-:Y:S01]  /*5c20*/  VIADD R21, R21, 0x80 ;  /* 0x0000008015157836 */ /* 0x000fe20000000000 */
[----:B------:R-:W-:-:S02]  /*5c30*/  UIADD3 UR48, UR32, 0x4100, URZ ;  /* 0x0000410020307890 */ /* 0x000fc4000fffe03f */
[----:B------:R-:W-:Y:S01]  /*5c40*/  UIADD3 UR42, UR10, 0x40, URZ ;  /* 0x000000400a2a7890 */ /* 0x000fe2000fffe03f */
[C---:B------:R-:W-:Y:S01]  /*5c50*/  ISETP.NE.AND P1, PT, R6.reuse, 0x5, PT ;  /* 0x000000050600780c */ /* 0x040fe20003f25270 */
[----:B------:R-:W-:Y:S02]  /*5c60*/  UIADD3 UR40, UR32, 0x8100, URZ ;  /* 0x0000810020287890 */ /* 0x000fe4000fffe03f */
[----:B------:R-:W-:Y:S01]  /*5c70*/  UIADD3 UR34, UR10, 0x60, URZ ;  /* 0x000000600a227890 */ /* 0x000fe2000fffe03f */
[----:B------:R-:W-:Y:S01]  /*5c80*/  SEL R14, RZ, 0x1, P1 ;  /* 0x00000001ff0e7807 */ /* 0x000fe20000800000 */
[----:B------:R-:W-:Y:S01]  /*5c90*/  UIADD3 UR32, UR32, 0xc100, URZ ;  /* 0x0000c10020207890 */ /* 0x000fe2000fffe03f */
[----:B------:R-:W-:Y:S01]  /*5ca0*/  SEL R6, R6, RZ, P1 ;  /* 0x000000ff06067207 */ /* 0x000fe20000800000 */
[----:B------:R-:W-:Y:S01]  /*5cb0*/  UMOV UR5, 0x10000000 ;  /* 0x1000000000057882 */ /* 0x000fe20000000000 */
[----:B------:R-:W-:Y:S01]  /*5cc0*/  UIADD3.X UR7, URZ, UR15, URZ, UP1, !UPT ;  /* 0x0000000f3f077290 */ /* 0x000fe20008ffe43f */
[----:B------:R0:W-:Y:S01]  /*5cd0*/  UTMALDG.3D [UR8], [UR22], desc[UR4] ;  /* 0x00000408160075b4 */ /* 0x0001e20008011000 */
[----:B------:R-:W-:Y:S01]  /*5ce0*/  UIADD3 UR24, UR56, 0x2000, URZ ;  /* 0x0000200038187890 */ /* 0x000fe2000fffe03f */
[----:B------:R-:W-:Y:S01]  /*5cf0*/  LOP3.LUT R5, R5, R14, RZ, 0x3c, !PT ;  /* 0x0000000e05057212 */ /* 0x000fe200078e3cff */
[----:B------:R-:W-:Y:S01]  /*5d00*/  UIADD3 UR16, UR56, 0x4000, URZ ;  /* 0x0000400038107890 */ /* 0x000fe2000fffe03f */
[----:B------:R-:W-:Y:S01]  /*5d10*/  UMOV UR49, UR9 ;  /* 0x0000000900317c82 */ /* 0x000fe20008000000 */
        /* <DEDUP_REMOVED lines=8> */
[----:B------:R1:W-:Y:S01]  /*5da0*/  UTMALDG.3D [UR48], [UR22], desc[UR4] ;  /* 0x00000430160075b4 */ /* 0x0003e20008011000 */
        /* <DEDUP_REMOVED lines=9> */
[----:B0-----:R-:W-:Y:S01]  /*5e40*/  UIADD3 UR8, UR56, 0x6000, URZ ;  /* 0x0000600038087890 */ /* 0x001fe2000fffe03f */
[----:B------:R-:W-:Y:S01]  /*5e50*/  UMOV UR19, UR59 ;  /* 0x0000003b00137c82 */ /* 0x000fe20008000000 */
[----:B------:R-:W-:Y:S01]  /*5e60*/  UMOV UR20, UR12 ;  /* 0x0000000c00147c82 */ /* 0x000fe20008000000 */
[----:B------:R-:W-:Y:S01]  /*5e70*/  UMOV UR18, UR42 ;  /* 0x0000002a00127c82 */ /* 0x000fe20008000000 */
[----:B------:R-:W-:Y:S01]  /*5e80*/  UMOV UR11, UR59 ;  /* 0x0000003b000b7c82 */ /* 0x000fe20008000000 */
[----:B------:R1:W-:Y:S01]  /*5e90*/  UTMALDG.3D [UR32], [UR22], desc[UR4] ;  /* 0x00000420160075b4 */ /* 0x0003e20008011000 */
[----:B------:R-:W-:Y:S01]  /*5ea0*/  UMOV UR10, UR34 ;  /* 0x00000022000a7c82 */ /* 0x000fe20008000000 */
[----:B------:R1:W-:Y:S01]  /*5eb0*/  UTMALDG.3D [UR56], [UR6], desc[UR4] ;  /* 0x00000438060075b4 */ /* 0x0003e20008011000 */
[----:B------:R1:W-:Y:S01]  /*5ec0*/  UTMALDG.3D [UR24], [UR6], desc[UR4] ;  /* 0x00000418060075b4 */ /* 0x0003e20008011000 */
[----:B------:R1:W-:Y:S01]  /*5ed0*/  UTMALDG.3D [UR16], [UR6], desc[UR4] ;  /* 0x00000410060075b4 */ /* 0x0003e20008011000 */
[----:B------:R1:W-:Y:S02]  /*5ee0*/  UTMALDG.3D [UR8], [UR6], desc[UR4] ;  /* 0x00000408060075b4 */ /* 0x0003e40008011000 */
[----:B-1----:R-:W-:Y:S05]  /*5ef0*/  @P3 BRA `(.L_x_105) ;  /* 0xfffffff800bc3947 */ /* 0x002fea000383ffff */
.L_x_101:
[----:B------:R-:W-:Y:S05]  /*5f00*/  BSYNC B1 ;  /* 0x0000000000017941 */ /* 0x000fea0003800000 */
.L_x_100:
[----:B------:R-:W-:Y:S01]  /*5f10*/  LOP3.LUT P3, RZ, R13, 0xff, RZ, 0xc0, !PT ;  /* 0x000000ff0dff7812 */ /* 0x000fe2000786c0ff */
[----:B------:R-:W-:Y:S01]  /*5f20*/  IMAD.IADD R12, R3, 0x1, R12 ;  /* 0x00000001030c7824 */ /* 0x000fe200078e020c */
[----:B------:R-:W-:Y:S01]  /*5f30*/  IADD3 R16, P4, R16, UR38, RZ ;  /* 0x0000002610107c10 */ /* 0x000fe2000ff9e0ff */
[----:B------:R-:W-:Y:S01]  /*5f40*/  ULDC.64 UR4, c[0x0][0x650] ;  /* 0x0001940000047ab9 */ /* 0x000fe20000000a00 */
[----:B------:R-:W-:Y:S01]  /*5f50*/  BSSY B1, `(.L_x_106) ;  /* 0x000006a000017945 */ /* 0x000fe20003800000 */
[----:B------:R-:W-:Y:S01]  /*5f60*/  IMAD.MOV.U32 R19, RZ, RZ, -0x1 ;  /* 0xffffffffff137424 */ /* 0x000fe200078e00ff */
[----:B------:R-:W-:Y:S01]  /*5f70*/  ISETP.GT.U32.AND P1, PT, R12, 0x4, PT ;  /* 0x000000040c00780c */ /* 0x000fe20003f24070 */
[----:B------:R-:W-:Y:S01]  /*5f80*/  IMAD.MOV.U32 R20, RZ, RZ, -0x1 ;  /* 0xffffffffff147424 */ /* 0x000fe200078e00ff */
[----:B------:R-:W-:Y:S01]  /*5f90*/  IADD3.X R17, R17, UR37, RZ, P4, !PT ;  /* 0x0000002511117c10 */ /* 0x000fe2000a7fe4ff */
[----:B------:R-:W-:Y:S01]  /*5fa0*/  IMAD.MOV.U32 R8, RZ, RZ, -0x1 ;  /* 0xffffffffff087424 */ /* 0x000fe200078e00ff */
[----:B------:R-:W-:-:S02]  /*5fb0*/  ISETP.LT.U32.AND P1, PT, R3, 0x5, P1 ;  /* 0x000000050300780c */ /* 0x000fc40000f21070 */
[----:B------:R-:W-:Y:S01]  /*5fc0*/  PRMT R13, RZ, 0x7610, R13 ;  /* 0x00007610ff0d7816 */ /* 0x000fe2000000000d */
[----:B------:R-:W0:Y:S01]  /*5fd0*/  @P3 S2R R5, SR_CgaCtaId ;  /* 0x0000000000053919 */ /* 0x000e220000008800 */
[----:B------:R-:W-:-:S04]  /*5fe0*/  @P3 MOV R4, 0x400 ;  /* 0x0000040000043802 */ /* 0x000fc80000000f00 */
[----:B0-----:R-:W-:Y:S01]  /*5ff0*/  @P3 LEA R6, R5, R4, 0x18 ;  /* 0x0000000405063211 */ /* 0x001fe200078ec0ff */
[----:B------:R-:W-:-:S03]  /*6000*/  IMAD.WIDE.U32 R4, R12, -0x33333333, RZ ;  /* 0xcccccccd0c047825 */ /* 0x000fc600078e00ff */
[----:B------:R0:W-:Y:S01]  /*6010*/  @P3 SYNCS.ARRIVE.TRANS64.A1T0 RZ, [R6+URZ+0x68], RZ ;  /* 0x000068ff06ff39a7 */ /* 0x0001e2000810003f */
[----:B------:R-:W-:Y:S02]  /*6020*/  ISETP.GE.U32.AND P3, PT, R3, 0x5, PT ;  /* 0x000000050300780c */ /* 0x000fe40003f66070 */
[----:B------:R-:W-:Y:S02]  /*6030*/  SHF.R.U32.HI R7, RZ, 0x2, R5 ;  /* 0x00000002ff077819 */ /* 0x000fe40000011605 */
[----:B------:R-:W-:Y:S02]  /*6040*/  SEL R5, RZ, 0x1, !P1 ;  /* 0x00000001ff057807 */ /* 0x000fe40004800000 */
[----:B------:R-:W-:Y:S01]  /*6050*/  ISETP.GE.U32.AND P1, PT, R16, UR4, PT ;  /* 0x0000000410007c0c */ /* 0x000fe2000bf26070 */
[----:B------:R-:W-:Y:S01]  /*6060*/  IMAD R12, R7, -0x5, R12 ;  /* 0xfffffffb070c7824 */ /* 0x000fe200078e020c */
[----:B------:R-:W-:Y:S02]  /*6070*/  LOP3.LUT R0, R0, R5, RZ, 0x3c, !PT ;  /* 0x0000000500007212 */ /* 0x000fe400078e3cff */
[----:B------:R-:W-:-:S02]  /*6080*/  ISETP.GE.U32.AND.EX P1, PT, R17, UR5, PT, P1 ;  /* 0x0000000511007c0c */ /* 0x000fc4000bf26110 */
[----:B------:R-:W-:Y:S02]  /*6090*/  PRMT R4, RZ, 0x7610, R4 ;  /* 0x00007610ff047816 */ /* 0x000fe40000000004 */
[----:B------:R-:W-:-:S09]  /*60a0*/  @P3 LOP3.LUT R0, R0, 0x1, R7, 0x78, !PT ;  /* 0x0000000100003812 */ /* 0x000fd200078e7807 */
[----:B0-----:R-:W-:Y:S05]  /*60b0*/  @P1 BRA `(.L_x_107) ;  /* 0x00000004004c1947 */ /* 0x001fea0003800000 */
[----:B------:R-:W-:Y:S01]  /*60c0*/  ULDC.64 UR4, c[0x0][0x628] ;  /* 0x00018a0000047ab9 */ /* 0x000fe20000000a00 */
[----:B------:R-:W0:Y:S01]  /*60d0*/  S2R R15, SR_CTAID.X ;  /* 0x00000000000f7919 */ /* 0x000e220000002500 */
[----:B------:R-:W-:Y:S01]  /*60e0*/  ISETP.NE.U32.AND P1, PT, RZ, UR4, PT ;  /* 0x00000004ff007c0c */ /* 0x000fe2000bf25070 */
[----:B------:R-:W-:Y:S01]  /*60f0*/  ULDC UR7, c[0x0][0x630] ;  /* 0x00018c0000077ab9 */ /* 0x000fe20000000800 */
[----:B------:R-:W-:Y:S01]  /*6100*/  IMAD.MOV.U32 R4, RZ, RZ, R16 ;  /* 0x000000ffff047224 */ /* 0x000fe200078e0010 */
[----:B------:R-:W1:Y:S01]  /*6110*/  S2R R14, SR_CTAID.Y ;  /* 0x00000000000e7919 */ /* 0x000e620000002600 */
[----:B------:R-:W-:Y:S01]  /*6120*/  ISETP.NE.AND.EX P1, PT, RZ, UR5, PT, P1 ;  /* 0x00000005ff007c0c */ /* 0x000fe2000bf25310 */
[----:B------:R-:W-:-:S12]  /*6130*/  IMAD.MOV.U32 R5, RZ, RZ, R17 ;  /* 0x000000ffff057224 */ /* 0x000fd800078e0011 */
[----:B------:R-:W-:Y:S05]  /*6140*/  @!P1 BRA `(.L_x_108) ;  /* 0x0000000000289947 */ /* 0x000fea0003800000 */
[----:B------:R-:W-:Y:S02]  /*6150*/  ULDC UR6, c[0x0][0x634] ;  /* 0x00018d0000067ab9 */ /* 0x000fe40000000800 */
[----:B------:R-:W-:-:S05]  /*6160*/  IADD3 R9, P1, R16, UR6, RZ ;  /* 0x0000000610097c10 */ /* 0x000fca000ff3e0ff */
[----:B------:R-:W-:-:S04]  /*6170*/  IMAD.X R19, RZ, RZ, R17, P1 ;  /* 0x000000ffff137224 */ /* 0x000fc800008e0611 */
[----:B------:R-:W-:-:S04]  /*6180*/  IMAD.WIDE.U32 R6, R19, UR4, RZ ;  /* 0x0000000413067c25 */ /* 0x000fc8000f8e00ff */
[----:B------:R-:W-:-:S04]  /*6190*/  IMAD.WIDE.U32 R6, P1, R9, UR5, R6 ;  /* 0x0000000509067c25 */ /* 0x000fc8000f820006 */
[----:B------:R-:W-:-:S04]  /*61a0*/  IMAD.WIDE.U32 R8, R9, UR4, RZ ;  /* 0x0000000409087c25 */ /* 0x000fc8000f8e00ff */
[----:B------:R-:W-:Y:S01]  /*61b0*/  IMAD.X R5, RZ, RZ, RZ, P1 ;  /* 0x000000ffff057224 */ /* 0x000fe200008e06ff */
[----:B------:R-:W-:Y:S01]  /*61c0*/  IADD3 RZ, P1, R9, R6, RZ ;  /* 0x0000000609ff7210 */ /* 0x000fe20007f3e0ff */
[----:B------:R-:W-:-:S04]  /*61d0*/  IMAD.MOV.U32 R4, RZ, RZ, R7 ;  /* 0x000000ffff047224 */ /* 0x000fc800078e0007 */
[----:B------:R-:W-:-:S08]  /*61e0*/  IMAD.WIDE.U32.X R4, R19, UR5, R4, P1 ;  /* 0x0000000513047c25 */ /* 0x000fd000088e0404 */
.L_x_108:
[--C-:B------:R-:W-:Y:S01]  /*61f0*/  SHF.R.U64 R8, R4, UR7, R5.reuse ;  /* 0x0000000704087c19 */ /* 0x100fe20008001205 */
[----:B------:R-:W-:Y:S01]  /*6200*/  ULDC.64 UR4, c[0x0][0x620] ;  /* 0x0001880000047ab9 */ /* 0x000fe20000000a00 */
[----:B------:R-:W-:Y:S01]  /*6210*/  SHF.R.U32.HI R4, RZ, UR7, R5 ;  /* 0x00000007ff047c19 */ /* 0x000fe20008011605 */
[----:B------:R-:W2:Y:S01]  /*6220*/  LDC R24, c[0x0][0x144] ;  /* 0x00005100ff187b82 */ /* 0x000ea20000000800 */
[----:B------:R-:W-:Y:S01]  /*6230*/  IADD3 R7, P1, RZ, -R8, RZ ;  /* 0x80000008ff077210 */ /* 0x000fe20007f3e0ff */
[----:B------:R-:W-:Y:S01]  /*6240*/  ULDC.64 UR8, c[0x0][0x640] ;  /* 0x0001900000087ab9 */ /* 0x000fe20000000a00 */
[----:B0-----:R-:W-:Y:S01]  /*6250*/  I2FP.F32.U32 R9, R15 ;  /* 0x0000000f00097245 */ /* 0x001fe20000201000 */
[----:B------:R-:W-:Y:S02]  /*6260*/  ULDC UR6, c[0x0][0x608] ;  /* 0x0001820000067ab9 */ /* 0x000fe40000000800 */
[----:B------:R-:W-:Y:S01]  /*6270*/  IMAD.X R4, RZ, RZ, ~R4, P1 ;  /* 0x000000ffff047224 */ /* 0x000fe200008e0e04 */
[----:B------:R-:W-:Y:S01]  /*6280*/  ISETP.NE.U32.AND P1, PT, RZ, UR8, PT ;  /* 0x00000008ff007c0c */ /* 0x000fe2000bf25070 */
[----:B------:R-:W0:Y:S02]  /*6290*/  LDC R21, c[0x0][0x148] ;  /* 0x00005200ff157b82 */ /* 0x000e240000000800 */
[----:B------:R-:W-:Y:S01]  /*62a0*/  IMAD R6, R4, UR4, RZ ;  /* 0x0000000404067c24 */ /* 0x000fe2000f8e02ff */
[----:B------:R-:W-:Y:S01]  /*62b0*/  ISETP.NE.AND.EX P1, PT, RZ, UR9, PT, P1 ;  /* 0x00000009ff007c0c */ /* 0x000fe2000bf25310 */
[----:B------:R-:W-:Y:S01]  /*62c0*/  IMAD.WIDE.U32 R4, R7, UR4, R16 ;  /* 0x0000000407047c25 */ /* 0x000fe2000f8e0010 */
[----:B------:R-:W-:-:S03]  /*62d0*/  ULDC UR4, c[0x0][0x150] ;  /* 0x0000540000047ab9 */ /* 0x000fc60000000800 */
[----:B------:R-:W-:Y:S02]  /*62e0*/  IMAD R7, R7, UR5, R6 ;  /* 0x0000000507077c24 */ /* 0x000fe4000f8e0206 */
[----:B------:R-:W-:Y:S01]  /*62f0*/  FMUL R6, R9, UR4 ;  /* 0x0000000409067c20 */ /* 0x000fe20008400000 */
[----:B------:R-:W-:Y:S01]  /*6300*/  ULDC UR4, c[0x0][0x618] ;  /* 0x0001860000047ab9 */ /* 0x000fe20000000800 */
[----:B------:R-:W-:Y:S01]  /*6310*/  ULDC UR5, c[0x0][0x154] ;  /* 0x0000550000057ab9 */ /* 0x000fe20000000800 */
[----:B------:R-:W-:-:S03]  /*6320*/  IMAD.IADD R5, R5, 0x1, R7 ;  /* 0x0000000105057824 */ /* 0x000fc600078e0207 */
[----:B------:R-:W3:Y:S02]  /*6330*/  F2I.U32.TRUNC.NTZ R6, R6 ;  /* 0x0000000600067305 */ /* 0x000ee4000020f000 */
[----:B------:R-:W-:Y:S02]  /*6340*/  SHF.R.U64 R9, R4, UR4, R5 ;  /* 0x0000000404097c19 */ /* 0x000fe40008001205 */
[----:B-1----:R-:W-:-:S05]  /*6350*/  I2FP.F32.U32 R4, R14 ;  /* 0x0000000e00047245 */ /* 0x002fca0000201000 */
[----:B------:R-:W-:Y:S01]  /*6360*/  FMUL R22, R4, UR5 ;  /* 0x0000000504167c20 */ /* 0x000fe20008400000 */
[----:B------:R-:W-:Y:S01]  /*6370*/  SHF.R.U32.HI R4, RZ, UR4, R5 ;  /* 0x00000004ff047c19 */ /* 0x000fe20008011605 */
[----:B------:R-:W-:-:S03]  /*6380*/  ULDC UR4, c[0x0][0x658] ;  /* 0x0001960000047ab9 */ /* 0x000fc60000000800 */
[--C-:B------:R-:W-:Y:S01]  /*6390*/  SHF.R.U64 R20, R9, UR6, R4.reuse ;  /* 0x0000000609147c19 */ /* 0x100fe20008001204 */
[----:B------:R-:W1:Y:S01]  /*63a0*/  F2I.U32.TRUNC.NTZ R22, R22 ;  /* 0x0000001600167305 */ /* 0x000e62000020f000 */
[----:B------:R-:W-:Y:S01]  /*63b0*/  SHF.R.U32.HI R5, RZ, UR6, R4 ;  /* 0x00000006ff057c19 */ /* 0x000fe20008011604 */
[----:B---3--:R-:W-:-:S03]  /*63c0*/  IMAD.MOV R6, RZ, RZ, -R6 ;  /* 0x000000ffff067224 */ /* 0x008fc600078e0a06 */
[----:B------:R-:W-:Y:S01]  /*63d0*/  SHF.R.U64 R19, R20, UR4, R5 ;  /* 0x0000000414137c19 */ /* 0x000fe20008001205 */
[----:B--2---:R-:W-:Y:S01]  /*63e0*/  IMAD R15, R24, R6, R15 ;  /* 0x00000006180f7224 */ /* 0x004fe200078e020f */
[----:B------:R-:W-:-:S03]  /*63f0*/  SHF.R.U32.HI R23, RZ, UR4, R5 ;  /* 0x00000004ff177c19 */ /* 0x000fc60008011605 */
[----:B------:R-:W-:Y:S02]  /*6400*/  IMAD.MOV.U32 R4, RZ, RZ, R19 ;  /* 0x000000ffff047224 */ /* 0x000fe400078e0013 */
[----:B------:R-:W-:Y:S01]  /*6410*/  IMAD.MOV.U32 R5, RZ, RZ, R23 ;  /* 0x000000ffff057224 */ /* 0x000fe200078e0017 */
[----:B-1----:R-:W-:Y:S06]  /*6420*/  @!P1 BRA `(.L_x_109) ;  /* 0x0000000000289947 */ /* 0x002fec0003800000 */
[----:B------:R-:W-:Y:S02]  /*6430*/  ULDC UR4, c[0x0][0x64c] ;  /* 0x0001930000047ab9 */ /* 0x000fe40000000800 */
[----:B------:R-:W-:-:S05]  /*6440*/  IADD3 R5, P1, R19, UR4, RZ ;  /* 0x0000000413057c10 */ /* 0x000fca000ff3e0ff */
[----:B------:R-:W-:-:S04]  /*6450*/  IMAD.X R23, RZ, RZ, R23, P1 ;  /* 0x000000ffff177224 */ /* 0x000fc800008e0617 */
[----:B------:R-:W-:-:S04]  /*6460*/  IMAD.WIDE.U32 R6, R23, UR8, RZ ;  /* 0x0000000817067c25 */ /* 0x000fc8000f8e00ff */
[----:B------:R-:W-:-:S04]  /*6470*/  IMAD.WIDE.U32 R6, P1, R5, UR9, R6 ;  /* 0x0000000905067c25 */ /* 0x000fc8000f820006 */
[----:B------:R-:W-:-:S04]  /*6480*/  IMAD.WIDE.U32 R4, R5, UR8, RZ ;  /* 0x0000000805047c25 */ /* 0x000fc8000f8e00ff */
[----:B------:R-:W-:Y:S01]  /*6490*/  IMAD.MOV.U32 R4, RZ, RZ, R7 ;  /* 0x000000ffff047224 */ /* 0x000fe200078e0007 */
[----:B------:R-:W-:Y:S01]  /*64a0*/  IADD3 RZ, P3, R5, R6, RZ ;  /* 0x0000000605ff7210 */ /* 0x000fe20007f7e0ff */
[----:B------:R-:W-:-:S04]  /*64b0*/  IMAD.X R5, RZ, RZ, RZ, P1 ;  /* 0x000000ffff057224 */ /* 0x000fc800008e06ff */
[----:B------:R-:W-:-:S08]  /*64c0*/  IMAD.WIDE.U32.X R4, R23, UR9, R4, P3 ;  /* 0x0000000917047c25 */ /* 0x000fd000098e0404 */
.L_x_109:
[----:B------:R-:W-:Y:S01]  /*64d0*/  ISETP.NE.AND P1, PT, R2, 0x1, PT ;  /* 0x000000010200780c */ /* 0x000fe20003f25270 */
[----:B------:R-:W-:Y:S01]  /*64e0*/  ULDC UR4, c[0x0][0x648] ;  /* 0x0001920000047ab9 */ /* 0x000fe20000000800 */
[----:B------:R-:W-:Y:S01]  /*64f0*/  LOP3.LUT R20, R20, UR29, RZ, 0xc0, !PT ;  /* 0x0000001d14147c12 */ /* 0x000fe2000f8ec0ff */
[----:B------:R-:W-:Y:S01]  /*6500*/  IMAD.MOV R22, RZ, RZ, -R22 ;  /* 0x000000ffff167224 */ /* 0x000fe200078e0a16 */
[----:B------:R-:W-:Y:S01]  /*6510*/  SHF.R.U64 R5, R4, UR4, R5 ;  /* 0x0000000404057c19 */ /* 0x000fe20008001205 */
[----:B------:R-:W-:Y:S01]  /*6520*/  ULDC UR4, c[0x0][0x638] ;  /* 0x00018e0000047ab9 */ /* 0x000fe20000000800 */
[----:B------:R-:W-:Y:S01]  /*6530*/  LOP3.LUT R6, R9, UR13, RZ, 0xc0, !PT ;  /* 0x0000000d09067c12 */ /* 0x000fe2000f8ec0ff */
[----:B------:R-:W-:Y:S02]  /*6540*/  ULDC UR5, c[0x0][0x610] ;  /* 0x0001840000057ab9 */ /* 0x000fe40000000800 */
[----:B------:R-:W-:Y:S02]  /*6550*/  IMAD.MOV R4, RZ, RZ, -R5 ;  /* 0x000000ffff047224 */ /* 0x000fe400078e0a05 */
[----:B------:R-:W-:-:S02]  /*6560*/  IMAD R20, R5, UR21, R20 ;  /* 0x0000001505147c24 */ /* 0x000fc4000f8e0214 */
[----:B0-----:R-:W-:Y:S02]  /*6570*/  @P1 IMAD R15, R21, R22, R14 ;  /* 0x00000016150f1224 */ /* 0x001fe400078e020e */
[----:B------:R-:W-:Y:S01]  /*6580*/  IMAD R19, R4, UR4, R19 ;  /* 0x0000000404137c24 */ /* 0x000fe2000f8e0213 */
[----:B------:R-:W-:Y:S01]  /*6590*/  ULDC UR4, c[0x0][0x600] ;  /* 0x0001800000047ab9 */ /* 0x000fe20000000800 */
[----:B------:R-:W-:Y:S02]  /*65a0*/  IMAD R15, R20, UR5, R15 ;  /* 0x00000005140f7c24 */ /* 0x000fe4000f8e020f */
[----:B------:R-:W-:Y:S02]  /*65b0*/  IMAD R6, R19, UR4, R6 ;  /* 0x0000000413067c24 */ /* 0x000fe4000f8e0206 */
[----:B------:R-:W-:-:S03]  /*65c0*/  IMAD.MOV.U32 R4, RZ, RZ, 0x1 ;  /* 0x00000001ff047424 */ /* 0x000fc600078e00ff */
[----:B------:R-:W-:Y:S02]  /*65d0*/  SEL R20, R6, R15, !P1 ;  /* 0x0000000f06147207 */ /* 0x000fe40004800000 */
[----:B------:R-:W-:-:S07]  /*65e0*/  SEL R19, R15, R6, !P1 ;  /* 0x000000060f137207 */ /* 0x000fce0004800000 */
.L_x_107:
[----:B------:R-:W-:Y:S05]  /*65f0*/  BSYNC B1 ;  /* 0x0000000000017941 */ /* 0x000fea0003800000 */
.L_x_106:
[----:B------:R-:W-:-:S13]  /*6600*/  LOP3.LUT P1, RZ, R4, 0xff, RZ, 0xc0, !PT ;  /* 0x000000ff04ff7812 */ /* 0x000fda000782c0ff */
[----:B------:R-:W-:Y:S05]  /*6610*/  @P1 BRA `(.L_x_110) ;  /* 0xfffffff000c01947 */ /* 0x000fea000383ffff */
[----:B------:R-:W-:Y:S05]  /*6620*/  BSYNC B0 ;  /* 0x0000000000007941 */ /* 0x000fea0003800000 */
.L_x_98:
[----:B------:R-:W-:-:S03]  /*6630*/  UMOV UR4, 0xffffffff ;  /* 0xffffffff00047882 */ /* 0x000fc60000000000 */
[----:B------:R-:W-:Y:S05]  /*6640*/  BRA.DIV UR4, `(.L_x_111) ;  /* 0x00000006043c7947 */ /* 0x000fea000b800000 */
[----:B------:R-:W-:-:S13]  /*6650*/  ELECT P6, URZ, PT ;  /* 0x00000000003f782f */ /* 0x000fda00038c0000 */
.L_x_126:
[----:B------:R-:W-:Y:S04]  /*6660*/  BSSY B0, `(.L_x_112) ;  /* 0x0000034000007945 */ /* 0x000fe80003800000 */
[----:B------:R-:W-:Y:S05]  /*6670*/  @!P6 BRA `(.L_x_113) ;  /* 0x0000000000c8e947 */ /* 0x000fea0003800000 */
[----:B------:R-:W-:-:S04]  /*6680*/  LOP3.LUT R18, R18, 0x2, RZ, 0xfc, !PT ;  /* 0x0000000212127812 */ /* 0x000fc800078efcff */
[----:B------:R-:W-:-:S13]  /*6690*/  ISETP.NE.AND P0, PT, R18, 0x3, PT ;  /* 0x000000031200780c */ /* 0x000fda0003f05270 */
[----:B------:R-:W-:Y:S05]  /*66a0*/  @!P0 BRA `(.L_x_114) ;  /* 0x0000000000048947 */ /* 0x000fea0003800000 */
[----:B------:R-:W-:Y:S01]  /*66b0*/  BPT.TRAP 0x1 ;  /* 0x000000040000795c */ /* 0x000fe20000300000 */
.L_x_114:
[----:B------:R-:W0:Y:S01]  /*66c0*/  S2R R3, SR_CgaCtaId ;  /* 0x0000000000037919 */ /* 0x000e220000008800 */
[----:B------:R-:W-:-:S04]  /*66d0*/  MOV R2, 0x400 ;  /* 0x0000040000027802 */ /* 0x000fc80000000f00 */
[----:B0-----:R-:W-:Y:S02]  /*66e0*/  LEA R3, R3, R2, 0x18 ;  /* 0x0000000203037211 */ /* 0x001fe400078ec0ff */
[----:B------:R-:W-:-:S03]  /*66f0*/  SHF.L.U32 R2, R0, 0x1f, RZ ;  /* 0x0000001f00027819 */ /* 0x000fc600000006ff */
[----:B------:R-:W-:-:S04]  /*6700*/  VIADD R3, R3, 0x28 ;  /* 0x0000002803037836 */ /* 0x000fc80000000000 */
[C---:B------:R-:W-:Y:S02]  /*6710*/  IMAD R7, R12.reuse, 0x8, R3 ;  /* 0x000000080c077824 */ /* 0x040fe400078e0203 */
[----:B------:R-:W-:Y:S02]  /*6720*/  VIADD R12, R12, 0x1 ;  /* 0x000000010c0c7836 */ /* 0x000fe40000000000 */
[----:B------:R-:W0:Y:S03]  /*6730*/  SYNCS.PHASECHK.TRANS64.TRYWAIT P0, [R7+URZ], R2 ;  /* 0x00000002070075a7 */ /* 0x000e26000800017f */
[----:B------:R-:W-:-:S04]  /*6740*/  ISETP.NE.AND P1, PT, R12, 0x5, PT ;  /* 0x000000050c00780c */ /* 0x000fc80003f25270 */
[----:B------:R-:W-:Y:S02]  /*6750*/  SEL R5, RZ, 0x1, P1 ;  /* 0x00000001ff057807 */ /* 0x000fe40000800000 */
[----:B------:R-:W-:Y:S02]  /*6760*/  SEL R12, R12, RZ, P1 ;  /* 0x000000ff0c0c7207 */ /* 0x000fe40000800000 */
[----:B------:R-:W-:-:S03]  /*6770*/  LOP3.LUT R5, R0, R5, RZ, 0x3c, !PT ;  /* 0x0000000500057212 */ /* 0x000fc600078e3cff */
[----:B------:R-:W-:Y:S01]  /*6780*/  IMAD R9, R12, 0x8, R3 ;  /* 0x000000080c097824 */ /* 0x000fe200078e0203 */
[----:B------:R-:W-:Y:S01]  /*6790*/  SHF.L.U32 R4, R5, 0x1f, RZ ;  /* 0x0000001f05047819 */ /* 0x000fe200000006ff */
[----:B0-----:R-:W-:Y:S06]  /*67a0*/  @!P0 BRA `(.L_x_115) ;  /* 0x0000000400048947 */ /* 0x001fec0003800000 */
.L_x_127:
[----:B------:R-:W1:Y:S01]  /*67b0*/  SYNCS.PHASECHK.TRANS64.TRYWAIT P0, [R9+URZ], R4 ;  /* 0x00000004090075a7 */ /* 0x000e62000800017f */
[----:B------:R-:W-:-:S05]  /*67c0*/  VIADD R0, R12, 0x1 ;  /* 0x000000010c007836 */ /* 0x000fca0000000000 */
[----:B------:R-:W-:-:S04]  /*67d0*/  ISETP.NE.AND P1, PT, R0, 0x5, PT ;  /* 0x000000050000780c */ /* 0x000fc80003f25270 */
[----:B0-----:R-:W-:Y:S02]  /*67e0*/  SEL R2, RZ, 0x1, P1 ;  /* 0x00000001ff027807 */ /* 0x001fe40000800000 */
[----:B------:R-:W-:Y:S02]  /*67f0*/  SEL R0, R0, RZ, P1 ;  /* 0x000000ff00007207 */ /* 0x000fe40000800000 */
[----:B------:R-:W-:-:S03]  /*6800*/  LOP3.LUT R7, R5, R2, RZ, 0x3c, !PT ;  /* 0x0000000205077212 */ /* 0x000fc600078e3cff */
[----:B------:R-:W-:Y:S01]  /*6810*/  IMAD R6, R0, 0x8, R3 ;  /* 0x0000000800067824 */ /* 0x000fe200078e0203 */
[----:B------:R-:W-:Y:S01]  /*6820*/  SHF.L.U32 R5, R7, 0x1f, RZ ;  /* 0x0000001f07057819 */ /* 0x000fe200000006ff */
[----:B-1----:R-:W-:Y:S06]  /*6830*/  @!P0 BRA `(.L_x_116) ;  /* 0x0000000000f48947 */ /* 0x002fec0003800000 */
.L_x_128:
[----:B------:R-:W1:Y:S01]  /*6840*/  SYNCS.PHASECHK.TRANS64.TRYWAIT P0, [R6+URZ], R5 ;  /* 0x00000005060075a7 */ /* 0x000e62000800017f */
[----:B------:R-:W-:-:S05]  /*6850*/  VIADD R0, R0, 0x1 ;  /* 0x0000000100007836 */ /* 0x000fca0000000000 */
[----:B------:R-:W-:-:S04]  /*6860*/  ISETP.NE.AND P1, PT, R0, 0x5, PT ;  /* 0x000000050000780c */ /* 0x000fc80003f25270 */
[----:B------:R-:W-:Y:S02]  /*6870*/  SEL R2, RZ, 0x1, P1 ;  /* 0x00000001ff027807 */ /* 0x000fe40000800000 */
[----:B------:R-:W-:Y:S02]  /*6880*/  SEL R0, R0, RZ, P1 ;  /* 0x000000ff00007207 */ /* 0x000fe40000800000 */
[----:B------:R-:W-:-:S03]  /*6890*/  LOP3.LUT R7, R7, R2, RZ, 0x3c, !PT ;  /* 0x0000000207077212 */ /* 0x000fc600078e3cff */
[----:B0-----:R-:W-:Y:S01]  /*68a0*/  IMAD R9, R0, 0x8, R3 ;  /* 0x0000000800097824 */ /* 0x001fe200078e0203 */
[----:B------:R-:W-:Y:S01]  /*68b0*/  SHF.L.U32 R4, R7, 0x1f, RZ ;  /* 0x0000001f07047819 */ /* 0x000fe200000006ff */
[----:B-1----:R-:W-:Y:S06]  /*68c0*/  @!P0 BRA `(.L_x_117) ;  /* 0x0000000000e48947 */ /* 0x002fec0003800000 */
.L_x_129:
[----:B------:R-:W1:Y:S01]  /*68d0*/  SYNCS.PHASECHK.TRANS64.TRYWAIT P0, [R9+URZ], R4 ;  /* 0x00000004090075a7 */ /* 0x000e62000800017f */
[----:B------:R-:W-:-:S05]  /*68e0*/  VIADD R0, R0, 0x1 ;  /* 0x0000000100007836 */ /* 0x000fca0000000000 */
[----:B------:R-:W-:-:S04]  /*68f0*/  ISETP.NE.AND P1, PT, R0, 0x5, PT ;  /* 0x000000050000780c */ /* 0x000fc80003f25270 */
[----:B------:R-:W-:Y:S02]  /*6900*/  SEL R2, RZ, 0x1, P1 ;  /* 0x00000001ff027807 */ /* 0x000fe40000800000 */
[----:B------:R-:W-:Y:S02]  /*6910*/  SEL R0, R0, RZ, P1 ;  /* 0x000000ff00007207 */ /* 0x000fe40000800000 */
[----:B------:R-:W-:Y:S01]  /*6920*/  LOP3.LUT R2, R7, R2, RZ, 0x3c, !PT ;  /* 0x0000000207027212 */ /* 0x000fe200078e3cff */
[----:B-1----:R-:W-:Y:S06]  /*6930*/  @!P0 BRA `(.L_x_118) ;  /* 0x0000000000dc8947 */ /* 0x002fec0003800000 */
.L_x_130:
[----:B------:R-:W-:Y:S01]  /*6940*/  IMAD R3, R0, 0x8, R3 ;  /* 0x0000000800037824 */ /* 0x000fe200078e0203 */
[----:B------:R-:W-:-:S07]  /*6950*/  SHF.L.U32 R0, R2, 0x1f, RZ ;  /* 0x0000001f02007819 */ /* 0x000fce00000006ff */
.L_x_119:
[----:B--2---:R2:W3:Y:S02]  /*6960*/  SYNCS.PHASECHK.TRANS64.TRYWAIT P0, [R3+URZ], R0 ;  /* 0x00000000030075a7 */ /* 0x0044e4000800017f */
[----:B---3--:R-:W-:Y:S05]  /*6970*/  @!P0 NANOSLEEP.SYNCS 0x989680 ;  /* 0x009896800000895d */ /* 0x008fea0003900000 */
[----:B------:R-:W3:Y:S02]  /*6980*/  @!P0 SYNCS.PHASECHK.TRANS64 P0, [R3+URZ], R0 ;  /* 0x00000000030085a7 */ /* 0x000ee4000800007f */
[----:B---3--:R-:W-:Y:S05]  /*6990*/  @!P0 BRA `(.L_x_119) ;  /* 0xfffffffc00f08947 */ /* 0x008fea000383ffff */
.L_x_113:
[----:B------:R-:W-:Y:S05]  /*69a0*/  BSYNC B0 ;  /* 0x0000000000007941 */ /* 0x000fea0003800000 */
.L_x_112:
[----:B------:R-:W-:Y:S05]  /*69b0*/  EXIT ;  /* 0x000000000000794d */ /* 0x000fea0003800000 */
.L_x_17:
[----:B-1----:R1:W2:Y:S02]  /*69c0*/  SYNCS.PHASECHK.TRANS64.TRYWAIT P1, [R3+URZ], R0 ;  /* 0x00000000030075a7 */ /* 0x0022a4000802017f */
[----:B--2---:R-:W-:Y:S05]  /*69d0*/  @!P1 NANOSLEEP.SYNCS 0x989680 ;  /* 0x009896800000995d */ /* 0x004fea0003900000 */
[----:B------:R-:W2:Y:S02]  /*69e0*/  @!P1 SYNCS.PHASECHK.TRANS64 P1, [R3+URZ], R0 ;  /* 0x00000000030095a7 */ /* 0x000ea4000802007f */
[----:B--2---:R-:W-:Y:S05]  /*69f0*/  @!P1 BRA `(.L_x_17) ;  /* 0xfffffffc00f09947 */ /* 0x004fea000383ffff */
[----:B------:R-:W-:Y:S05]  /*6a00*/  BRA `(.L_x_16) ;  /* 0xffffffa800b07947 */ /* 0x000fea000383ffff */
.L_x_22:
[----:B-1----:R-:W-:-:S04]  /*6a10*/  IMAD.U32 R4, RZ, RZ, UR4 ;  /* 0x00000004ff047e24 */ /* 0x002fc8000f8e00ff */
[----:B------:R1:W2:Y:S03]  /*6a20*/  SYNCS.PHASECHK.TRANS64.TRYWAIT P1, [R4+URZ], R3 ;  /* 0x00000003040075a7 */ /* 0x0002a6000802017f */
[----:B--2---:R-:W-:Y:S05]  /*6a30*/  @!P1 NANOSLEEP.SYNCS 0x989680 ;  /* 0x009896800000995d */ /* 0x004fea0003900000 */
[----:B------:R-:W2:Y:S02]  /*6a40*/  @!P1 SYNCS.PHASECHK.TRANS64 P1, [R4+URZ], R3 ;  /* 0x00000003040095a7 */ /* 0x000ea4000802007f */
[----:B--2---:R-:W-:Y:S05]  /*6a50*/  @!P1 BRA `(.L_x_22) ;  /* 0xfffffffc00ec9947 */ /* 0x004fea000383ffff */
[----:B------:R-:W-:Y:S05]  /*6a60*/  BRA `(.L_x_21) ;  /* 0xffffffb000d47947 */ /* 0x000fea000383ffff */
.L_x_99:
[----:B------:R-:W-:Y:S01]  /*6a70*/  BSSY B1, `(.L_x_120) ;  /* 0x0000006000017945 */ /* 0x000fe20003800000 */
[----:B------:R-:W-:-:S07]  /*6a80*/  IMAD.MOV.U32 R15, RZ, RZ, -0x1 ;  /* 0xffffffffff0f7424 */ /* 0x000fce00078e00ff */
[----:B------:R-:W-:Y:S05]  /*6a90*/  WARPSYNC.COLLECTIVE R15, `(.L_x_121) ;  /* 0x000000000f0c7348 */ /* 0x000fea0003c00000 */
[----:B------:R-:W-:Y:S02]  /*6aa0*/  ELECT P6, UR62, PT ;  /* 0x00000000003e782f */ /* 0x000fe400038c0000 */
[----:B------:R-:W-:Y:S01]  /*6ab0*/  MOV R14, UR62 ;  /* 0x0000003e000e7c02 */ /* 0x000fe20008000f00 */
[----:B------:R-:W-:Y:S10]  /*6ac0*/  ENDCOLLECTIVE ;  /* 0x000000000000791b */ /* 0x000ff40003800000 */
.L_x_121:
[----:B------:R-:W-:Y:S05]  /*6ad0*/  BSYNC B1 ;  /* 0x0000000000017941 */ /* 0x000fea0003800000 */
.L_x_120:
[----:B------:R-:W-:Y:S05]  /*6ae0*/  BRA `(.L_x_122) ;  /* 0xffffffec00987947 */ /* 0x000fea000383ffff */
.L_x_102:
[----:B0-----:R0:W1:Y:S02]  /*6af0*/  SYNCS.PHASECHK.TRANS64.TRYWAIT P1, [R14+URZ+0x28], R7 ;  /* 0x000028070e0075a7 */ /* 0x001064000802017f */
[----:B-1----:R-:W-:Y:S05]  /*6b00*/  @!P1 NANOSLEEP.SYNCS 0x989680 ;  /* 0x009896800000995d */ /* 0x002fea0003900000 */
[----:B------:R-:W1:Y:S02]  /*6b10*/  @!P1 SYNCS.PHASECHK.TRANS64 P1, [R14+URZ+0x28], R7 ;  /* 0x000028070e0095a7 */ /* 0x000e64000802007f */
[----:B-1----:R-:W-:Y:S05]  /*6b20*/  @!P1 BRA `(.L_x_102) ;  /* 0xfffffffc00f09947 */ /* 0x002fea000383ffff */
[----:B------:R-:W-:Y:S05]  /*6b30*/  BRA `(.L_x_123) ;  /* 0xffffffec00cc7947 */ /* 0x000fea000383ffff */
.L_x_111:
[----:B------:R-:W-:Y:S01]  /*6b40*/  BSSY B0, `(.L_x_124) ;  /* 0x0000006000007945 */ /* 0x000fe20003800000 */
[----:B------:R-:W-:-:S07]  /*6b50*/  IMAD.MOV.U32 R15, RZ, RZ, -0x1 ;  /* 0xffffffffff0f7424 */ /* 0x000fce00078e00ff */
[----:B------:R-:W-:Y:S05]  /*6b60*/  WARPSYNC.COLLECTIVE R15, `(.L_x_125) ;  /* 0x000000000f0c7348 */ /* 0x000fea0003c00000 */
[----:B------:R-:W-:Y:S02]  /*6b70*/  ELECT P6, UR62, PT ;  /* 0x00000000003e782f */ /* 0x000fe400038c0000 */
[----:B------:R-:W-:Y:S01]  /*6b80*/  MOV R14, UR62 ;  /* 0x0000003e000e7c02 */ /* 0x000fe20008000f00 */
[----:B------:R-:W-:Y:S10]  /*6b90*/  ENDCOLLECTIVE ;  /* 0x000000000000791b */ /* 0x000ff40003800000 */
.L_x_125:
[----:B------:R-:W-:Y:S05]  /*6ba0*/  BSYNC B0 ;  /* 0x0000000000007941 */ /* 0x000fea0003800000 */
.L_x_124:
[----:B------:R-:W-:Y:S05]  /*6bb0*/  BRA `(.L_x_126) ;  /* 0xfffffff800a87947 */ /* 0x000fea000383ffff */
.L_x_115:
[----:B0-----:R0:W1:Y:S02]  /*6bc0*/  SYNCS.PHASECHK.TRANS64.TRYWAIT P0, [R7+URZ], R2 ;  /* 0x00000002070075a7 */ /* 0x001064000800017f */
[----:B-1----:R-:W-:Y:S05]  /*6bd0*/  @!P0 NANOSLEEP.SYNCS 0x989680 ;  /* 0x009896800000895d */ /* 0x002fea0003900000 */
[----:B------:R-:W1:Y:S02]  /*6be0*/  @!P0 SYNCS.PHASECHK.TRANS64 P0, [R7+URZ], R2 ;  /* 0x00000002070085a7 */ /* 0x000e64000800007f */
[----:B-1----:R-:W-:Y:S05]  /*6bf0*/  @!P0 BRA `(.L_x_115) ;  /* 0xfffffffc00f08947 */ /* 0x002fea000383ffff */
[----:B------:R-:W-:Y:S05]  /*6c00*/  BRA `(.L_x_127) ;  /* 0xfffffff800e87947 */ /* 0x000fea000383ffff */
.L_x_116:
[----:B0-----:R0:W1:Y:S02]  /*6c10*/  SYNCS.PHASECHK.TRANS64.TRYWAIT P0, [R9+URZ], R4 ;  /* 0x00000004090075a7 */ /* 0x001064000800017f */
[----:B-1----:R-:W-:Y:S05]  /*6c20*/  @!P0 NANOSLEEP.SYNCS 0x989680 ;  /* 0x009896800000895d */ /* 0x002fea0003900000 */
[----:B------:R-:W1:Y:S02]  /*6c30*/  @!P0 SYNCS.PHASECHK.TRANS64 P0, [R9+URZ], R4 ;  /* 0x00000004090085a7 */ /* 0x000e64000800007f */
[----:B-1----:R-:W-:Y:S05]  /*6c40*/  @!P0 BRA `(.L_x_116) ;  /* 0xfffffffc00f08947 */ /* 0x002fea000383ffff */
[----:B------:R-:W-:Y:S05]  /*6c50*/  BRA `(.L_x_128) ;  /* 0xfffffff800f87947 */ /* 0x000fea000383ffff */
.L_x_117:
[----:B0-----:R0:W1:Y:S02]  /*6c60*/  SYNCS.PHASECHK.TRANS64.TRYWAIT P0, [R6+URZ], R5 ;  /* 0x00000005060075a7 */ /* 0x001064000800017f */
[----:B-1----:R-:W-:Y:S05]  /*6c70*/  @!P0 NANOSLEEP.SYNCS 0x989680 ;  /* 0x009896800000895d */ /* 0x002fea0003900000 */
[----:B------:R-:W1:Y:S02]  /*6c80*/  @!P0 SYNCS.PHASECHK.TRANS64 P0, [R6+URZ], R5 ;  /* 0x00000005060085a7 */ /* 0x000e64000800007f */
[----:B-1----:R-:W-:Y:S05]  /*6c90*/  @!P0 BRA `(.L_x_117) ;  /* 0xfffffffc00f08947 */ /* 0x002fea000383ffff */
[----:B------:R-:W-:Y:S05]  /*6ca0*/  BRA `(.L_x_129) ;  /* 0xfffffffc00087947 */ /* 0x000fea000383ffff */
.L_x_118:
[----:B-1----:R1:W2:Y:S02]  /*6cb0*/  SYNCS.PHASECHK.TRANS64.TRYWAIT P0, [R9+URZ], R4 ;  /* 0x00000004090075a7 */ /* 0x0022a4000800017f */
[----:B--2---:R-:W-:Y:S05]  /*6cc0*/  @!P0 NANOSLEEP.SYNCS 0x989680 ;  /* 0x009896800000895d */ /* 0x004fea0003900000 */
[----:B------:R-:W2:Y:S02]  /*6cd0*/  @!P0 SYNCS.PHASECHK.TRANS64 P0, [R9+URZ], R4 ;  /* 0x00000004090085a7 */ /* 0x000ea4000800007f */
[----:B--2---:R-:W-:Y:S05]  /*6ce0*/  @!P0 BRA `(.L_x_118) ;  /* 0xfffffffc00f08947 */ /* 0x004fea000383ffff */
[----:B------:R-:W-:Y:S05]  /*6cf0*/  BRA `(.L_x_130) ;  /* 0xfffffffc00107947 */ /* 0x000fea000383ffff */
.L_x_131:
[----:B------:R-:W-:-:S00]  /*6d00*/  BRA `(.L_x_131) ;  /* 0xfffffffc00fc7947 */ /* 0x000fc0000383ffff */
[----:B------:R-:W-:-:S00]  /*6d10*/  NOP ;  /* 0x0000000000007918 */ /* 0x000fc00000000000 */
        /* <DEDUP_REMOVED lines=14> */
.L_x_132:


//--------------------- .nv.global.init           --------------------------
	.section	.nv.global.init,"aw",@progbits
.nv.global.init:
	.type		$str$22,@object
	.size		$str$22,($str$23 - $str$22)
$str$22:
        /*0000*/ 	.byte	0x6b, 0x5f, 0x74, 0x69, 0x6c, 0x65, 0x5f, 0x63, 0x6f, 0x75, 0x6e, 0x74, 0x20, 0x3e, 0x3d, 0x20
        /*0010*/ 	.byte	0x31, 0x00
	.type		$str$23,@object
	.size		$str$23,(__unnamed_1 - $str$23)
$str$23:
        /*0012*/ 	.byte	0x2f, 0x74, 0x6d, 0x70, 0x2f, 0x63, 0x75, 0x74, 0x6c, 0x61, 0x73, 0x73, 0x5f, 0x73, 0x77, 0x65
        /*0022*/ 	.byte	0x65, 0x70, 0x5f, 0x73, 0x72, 0x63, 0x2f, 0x69, 0x6e, 0x63, 0x6c, 0x75, 0x64, 0x65, 0x2f, 0x63
        /*0032*/ 	.byte	0x75, 0x74, 0x6c, 0x61, 0x73, 0x73, 0x2f, 0x67, 0x65, 0x6d, 0x6d, 0x2f, 0x63, 0x6f, 0x6c, 0x6c
        /*0042*/ 	.byte	0x65, 0x63, 0x74, 0x69, 0x76, 0x65, 0x2f, 0x73, 0x6d, 0x39, 0x30, 0x5f, 0x6d, 0x6d, 0x61, 0x5f
        /*0052*/ 	.byte	0x74, 0x6d, 0x61, 0x5f, 0x67, 0x6d, 0x6d, 0x61, 0x5f, 0x73, 0x73, 0x5f, 0x77, 0x61, 0x72, 0x70
        /*0062*/ 	.byte	0x73, 0x70, 0x65, 0x63, 0x69, 0x61, 0x6c, 0x69, 0x7a, 0x65, 0x64, 0x2e, 0x68, 0x70, 0x70, 0x00
	.type		__unnamed_1,@object
	.size		__unnamed_1,(.L_0 - __unnamed_1)
__unnamed_1:
        /*0072*/ 	.byte	0x76, 0x6f, 0x69, 0x64, 0x20, 0x63, 0x75, 0x74, 0x6c, 0x61, 0x73, 0x73, 0x3a, 0x3a, 0x67, 0x65
        /* <DEDUP_REMOVED lines=176> */
        /*0b82*/ 	.byte	0x65, 0x3a, 0x3a, 0x69, 0x64, 0x65, 0x6e, 0x74, 0x69, 0x74, 0x79, 0x5d, 0x00
.L_0:


//--------------------- .nv.shared._ZN7cutlass13device_kernelINS_4gemm6kernel13GemmUniversalIN4cute5tupleIJiiiiEEENS1_10collective13CollectiveMmaINS1_34MainloopSm90TmaGmmaWarpSpecializedILi5ENS5_IJNS4_1CILi1EEESB_SB_EEENS1_35KernelTmaWarpSpecializedCooperativeEEENS5_IJNSA_ILi128EEENSA_ILi64EEESF_EEENS_10tfloat32_tENS5_IJlSB_lEEESI_SJ_NS4_8TiledMMAINS4_8MMA_AtomIJNS4_4SM904GMMA29MMA_64x64x8_F32TF32TF32_SS_TNILNSN_7ScaleInE1ELSP_1EEEEEENS4_6LayoutINS5_IJNSA_ILi2EEESB_SB_EEENS5_IJSB_NSA_ILi0EEESV_EEEEENS5_IJNS4_10UnderscoreESY_SY_EEEEENS4_13SM90_TMA_LOADENS4_14ComposedLayoutINS4_7SwizzleILi3ELi4ELi3EEENS4_18smem_ptr_flag_bitsILi32EEENSS_INS5_IJNSA_ILi8EEENSA_ILi32EEEEEENS5_IJS18_SB_EEEEEEEvNS4_8identityES11_S1C_vS1D_EENS_8epilogue10collective6detail29Sm90TmaWarpSpecializedAdapterINS1G_15DefaultEpilogueISI_SJ_SJ_NS1F_6thread17LinearCombinationISI_Li1EffLNS1K_9ScaleType4KindE0ELNS_15FloatRoundStyleE2ESI_EENS1_15EpilogueDefaultEEEEEvvEEEEvNT_6ParamsE --------------------------
	.section	.nv.shared._ZN7cutlass13device_kernelINS_4gemm6kernel13GemmUniversalIN4cute5tupleIJiiiiEEENS1_10collective13CollectiveMmaINS1_34MainloopSm90TmaGmmaWarpSpecializedILi5ENS5_IJNS4_1CILi1EEESB_SB_EEENS1_35KernelTmaWarpSpecializedCooperativeEEENS5_IJNSA_ILi128EEENSA_ILi64EEESF_EEENS_10tfloat32_tENS5_IJlSB_lEEESI_SJ_NS4_8TiledMMAINS4_8MMA_AtomIJNS4_4SM904GMMA29MMA_64x64x8_F32TF32TF32_SS_TNILNSN_7ScaleInE1ELSP_1EEEEEENS4_6LayoutINS5_IJNSA_ILi2EEESB_SB_EEENS5_IJSB_NSA_ILi0EEESV_EEEEENS5_IJNS4_10UnderscoreESY_SY_EEEEENS4_13SM90_TMA_LOADENS4_14ComposedLayoutINS4_7SwizzleILi3ELi4ELi3EEENS4_18smem_ptr_flag_bitsILi32EEENSS_INS5_IJNSA_ILi8EEENSA_ILi32EEEEEENS5_IJS18_SB_EEEEEEEvNS4_8identityES11_S1C_vS1D_EENS_8epilogue10collective6detail29Sm90TmaWarpSpecializedAdapterINS1G_15DefaultEpilogueISI_SJ_SJ_NS1F_6thread17LinearCombinationISI_Li1EffLNS1K_9ScaleType4KindE0ELNS_15FloatRoundStyleE2ESI_EENS1_15EpilogueDefaultEEEEEvvEEEEvNT_6ParamsE,"aw",@nobits
	.sectionflags	@""
	.align	16
	.zero		1024


//--------------------- .nv.shared.reserved.0     --------------------------
	.section	.nv.shared.reserved.0,"aw",@nobits
	.weak		__nv_reservedSMEM_offset_0_alias
	.size		__nv_reservedSMEM_offset_0_alias, 0, 0
	.other		__nv_reservedSMEM_offset_0_alias,@"STO_CUDA_RESERVED_SHARED STV_DEFAULT"
__nv_reservedSMEM_offset_0_alias:
	.zero		0


//--------------------- .nv.global                --------------------------
	.section	.nv.global,"aw",@nobits
.nv.global:
	.type		_ZN40_INTERNAL_2fd417bf_4_k_cu_41156b4a_294514cute1_E,@object
	.size		_ZN40_INTERNAL_2fd417bf_4_k_cu_41156b4a_294514cute1_E,(_ZN40_INTERNAL_2fd417bf_4_k_cu_41156b4a_294514cuda3std3__45__cpo6cbeginE - _ZN40_INTERNAL_2fd417bf_4_k_cu_41156b4a_294514cute1_E)
_ZN40_INTERNAL_2fd417bf_4_k_cu_41156b4a_294514cute1_E:
	.zero		1
	.type		_ZN40_INTERNAL_2fd417bf_4_k_cu_41156b4a_294514cuda3std3__45__cpo6cbeginE,@object
	.size		_ZN40_INTERNAL_2fd417bf_4_k_cu_41156b4a_294514cuda3std3__45__cpo6cbeginE,(_ZN40_INTERNAL_2fd417bf_4_k_cu_41156b4a_294514cuda3std3__48in_placeE - _ZN40_INTERNAL_2fd417bf_4_k_cu_41156b4a_294514cuda3std3__45__cpo6cbeginE)
_ZN40_INTERNAL_2fd417bf_4_k_cu_41156b4a_294514cuda3std3__45__cpo6cbeginE:
	.zero		1
	.type		_ZN40_INTERNAL_2fd417bf_4_k_cu_41156b4a_294514cuda3std3__48in_placeE,@object
	.size		_ZN40_INTERNAL_2fd417bf_4_k_cu_41156b4a_294514cuda3std3__48in_placeE,(_ZN40_INTERNAL_2fd417bf_4_k_cu_41156b4a_294514cuda3std6ranges3__45__cpo9iter_moveE - _ZN40_INTERNAL_2fd417bf_4_k_cu_41156b4a_294514cuda3std3__48in_placeE)
_ZN40_INTERNAL_2fd417bf_4_k_cu_41156b4a_294514cuda3std3__48in_placeE:
	.zero		1
	.type		_ZN40_INTERNAL_2fd417bf_4_k_cu_41156b4a_294514cuda3std6ranges3__45__cpo9iter_moveE,@object
	.size		_ZN40_INTERNAL_2fd417bf_4_k_cu_41156b4a_294514cuda3std6ranges3__45__cpo9iter_moveE,(_ZN40_INTERNAL_2fd417bf_4_k_cu_41156b4a_294514cuda3std3__45__cpo5beginE - _ZN40_INTERNAL_2fd417bf_4_k_cu_41156b4a_294514cuda3std6ranges3__45__cpo9iter_moveE)
_ZN40_INTERNAL_2fd417bf_4_k_cu_41156b4a_294514cuda3std6ranges3__45__cpo9iter_moveE:
	.zero		1
	.type		_ZN40_INTERNAL_2fd417bf_4_k_cu_41156b4a_294514cuda3std3__45__cpo5beginE,@object
	.size		_ZN40_INTERNAL_2fd417bf_4_k_cu_41156b4a_294514cuda3std3__45__cpo5beginE,(_ZN40_INTERNAL_2fd417bf_4_k_cu_41156b4a_294514cuda3std3__442_GLOBAL__N__2fd417bf_4_k_cu_41156b4a_294516ignoreE - _ZN40_INTERNAL_2fd417bf_4_k_cu_41156b4a_294514cuda3std3__45__cpo5beginE)
_ZN40_INTERNAL_2fd417bf_4_k_cu_41156b4a_294514cuda3std3__45__cpo5beginE:
	.zero		1
	.type		_ZN40_INTERNAL_2fd417bf_4_k_cu_41156b4a_294514cuda3std3__442_GLOBAL__N__2fd417bf_4_k_cu_41156b4a_294516ignoreE,@object
	.size		_ZN40_INTERNAL_2fd417bf_4_k_cu_41156b4a_294514cuda3std3__442_GLOBAL__N__2fd417bf_4_k_cu_41156b4a_294516ignoreE,(_ZN40_INTERNAL_2fd417bf_4_k_cu_41156b4a_294514cute7productE - _ZN40_INTERNAL_2fd417bf_4_k_cu_41156b4a_294514cuda3std3__442_GLOBAL__N__2fd417bf_4_k_cu_41156b4a_294516ignoreE)
_ZN40_INTERNAL_2fd417bf_4_k_cu_41156b4a_294514cuda3std3__442_GLOBAL__N__2fd417bf_4_k_cu_41156b4a_294516ignoreE:
	.zero		1
	.type		_ZN40_INTERNAL_2fd417bf_4_k_cu_41156b4a_294514cute7productE,@object
	.size		_ZN40_INTERNAL_2fd417bf_4_k_cu_41156b4a_294514cute7productE,(_ZN40_INTERNAL_2fd417bf_4_k_cu_41156b4a_294514cuda3std3__45__cpo3endE - _ZN40_INTERNAL_2fd417bf_4_k_cu_41156b4a_294514cute7productE)
_ZN40_INTERNAL_2fd417bf_4_k_cu_41156b4a_294514cute7productE:
	.zero		1
	.type		_ZN40_INTERNAL_2fd417bf_4_k_cu_41156b4a_294514cuda3std3__45__cpo3endE,@object
	.size		_ZN40_INTERNAL_2fd417bf_4_k_cu_41156b4a_294514cuda3std3__45__cpo3endE,(_ZN40_INTERNAL_2fd417bf_4_k_cu_41156b4a_294514cuda3std3__419piecewise_constructE - _ZN40_INTERNAL_2fd417bf_4_k_cu_41156b4a_294514cuda3std3__45__cpo3endE)
_ZN40_INTERNAL_2fd417bf_4_k_cu_41156b4a_294514cuda3std3__45__cpo3endE:
	.zero		1
	.type		_ZN40_INTERNAL_2fd417bf_4_k_cu_41156b4a_294514cuda3std3__419piecewise_constructE,@object
	.size		_ZN40_INTERNAL_2fd417bf_4_k_cu_41156b4a_294514cuda3std3__419piecewise_constructE,(_ZN40_INTERNAL_2fd417bf_4_k_cu_41156b4a_294514cuda3std3__45__cpo4cendE - _ZN40_INTERNAL_2fd417bf_4_k_cu_41156b4a_294514cuda3std3__419piecewise_constructE)
_ZN40_INTERNAL_2fd417bf_4_k_cu_41156b4a_294514cuda3std3__419piecewise_constructE:
	.zero		1
	.type		_ZN40_INTERNAL_2fd417bf_4_k_cu_41156b4a_294514cuda3std3__45__cpo4cendE,@object
	.size		_ZN40_INTERNAL_2fd417bf_4_k_cu_41156b4a_294514cuda3std3__45__cpo4cendE,(_ZN40_INTERNAL_2fd417bf_4_k_cu_41156b4a_294514cuda3std6ranges3__45__cpo4swapE - _ZN40_INTERNAL_2fd417bf_4_k_cu_41156b4a_294514cuda3std3__45__cpo4cendE)
_ZN40_INTERNAL_2fd417bf_4_k_cu_41156b4a_294514cuda3std3__45__cpo4cendE:
	.zero		1
	.type		_ZN40_INTERNAL_2fd417bf_4_k_cu_41156b4a_294514cuda3std6ranges3__45__cpo4swapE,@object
	.size		_ZN40_INTERNAL_2fd417bf_4_k_cu_41156b4a_294514cuda3std6ranges3__45__cpo4swapE,(.L_8 - _ZN40_INTERNAL_2fd417bf_4_k_cu_41156b4a_294514cuda3std6ranges3__45__cpo4swapE)
_ZN40_INTERNAL_2fd417bf_4_k_cu_41156b4a_294514cuda3std6ranges3__45__cpo4swapE:
	.zero		1
.L_8:


//--------------------- .nv.constant0._ZN7cutlass13device_kernelINS_4gemm6kernel13GemmUniversalIN4cute5tupleIJiiiiEEENS1_10collective13CollectiveMmaINS1_34MainloopSm90TmaGmmaWarpSpecializedILi5ENS5_IJNS4_1CILi1EEESB_SB_EEENS1_35KernelTmaWarpSpecializedCooperativeEEENS5_IJNSA_ILi128EEENSA_ILi64EEESF_EEENS_10tfloat32_tENS5_IJlSB_lEEESI_SJ_NS4_8TiledMMAINS4_8MMA_AtomIJNS4_4SM904GMMA29MMA_64x64x8_F32TF32TF32_SS_TNILNSN_7ScaleInE1ELSP_1EEEEEENS4_6LayoutINS5_IJNSA_ILi2EEESB_SB_EEENS5_IJSB_NSA_ILi0EEESV_EEEEENS5_IJNS4_10UnderscoreESY_SY_EEEEENS4_13SM90_TMA_LOADENS4_14ComposedLayoutINS4_7SwizzleILi3ELi4ELi3EEENS4_18smem_ptr_flag_bitsILi32EEENSS_INS5_IJNSA_ILi8EEENSA_ILi32EEEEEENS5_IJS18_SB_EEEEEEEvNS4_8identityES11_S1C_vS1D_EENS_8epilogue10collective6detail29Sm90TmaWarpSpecializedAdapterINS1G_15DefaultEpilogueISI_SJ_SJ_NS1F_6thread17LinearCombinationISI_Li1EffLNS1K_9ScaleType4KindE0ELNS_15FloatRoundStyleE2ESI_EENS1_15EpilogueDefaultEEEEEvvEEEEvNT_6ParamsE --------------------------
	.section	.nv.constant0._ZN7cutlass13device_kernelINS_4gemm6kernel13GemmUniversalIN4cute5tupleIJiiiiEEENS1_10collective13CollectiveMmaINS1_34MainloopSm90TmaGmmaWarpSpecializedILi5ENS5_IJNS4_1CILi1EEESB_SB_EEENS1_35KernelTmaWarpSpecializedCooperativeEEENS5_IJNSA_ILi128EEENSA_ILi64EEESF_EEENS_10tfloat32_tENS5_IJlSB_lEEESI_SJ_NS4_8TiledMMAINS4_8MMA_AtomIJNS4_4SM904GMMA29MMA_64x64x8_F32TF32TF32_SS_TNILNSN_7ScaleInE1ELSP_1EEEEEENS4_6LayoutINS5_IJNSA_ILi2EEESB_SB_EEENS5_IJSB_NSA_ILi0EEESV_EEEEENS5_IJNS4_10UnderscoreESY_SY_EEEEENS4_13SM90_TMA_LOADENS4_14ComposedLayoutINS4_7SwizzleILi3ELi4ELi3EEENS4_18smem_ptr_flag_bitsILi32EEENSS_INS5_IJNSA_ILi8EEENSA_ILi32EEEEEENS5_IJS18_SB_EEEEEEEvNS4_8identityES11_S1C_vS1D_EENS_8epilogue10collective6detail29Sm90TmaWarpSpecializedAdapterINS1G_15DefaultEpilogueISI_SJ_SJ_NS1F_6thread17LinearCombinationISI_Li1EffLNS1K_9ScaleType4KindE0ELNS_15FloatRoundStyleE2ESI_EENS1_15EpilogueDefaultEEEEEvvEEEEvNT_6ParamsE,"a",@progbits
	.sectionflags	@""
	.align	4
.nv.constant0._ZN7cutlass13device_kernelINS_4gemm6kernel13GemmUniversalIN4cute5tupleIJiiiiEEENS1_10collective13CollectiveMmaINS1_34MainloopSm90TmaGmmaWarpSpecializedILi5ENS5_IJNS4_1CILi1EEESB_SB_EEENS1_35KernelTmaWarpSpecializedCooperativeEEENS5_IJNSA_ILi128EEENSA_ILi64EEESF_EEENS_10tfloat32_tENS5_IJlSB_lEEESI_SJ_NS4_8TiledMMAINS4_8MMA_AtomIJNS4_4SM904GMMA29MMA_64x64x8_F32TF32TF32_SS_TNILNSN_7ScaleInE1ELSP_1EEEEEENS4_6LayoutINS5_IJNSA_ILi2EEESB_SB_EEENS5_IJSB_NSA_ILi0EEESV_EEEEENS5_IJNS4_10UnderscoreESY_SY_EEEEENS4_13SM90_TMA_LOADENS4_14ComposedLayoutINS4_7SwizzleILi3ELi4ELi3EEENS4_18smem_ptr_flag_bitsILi32EEENSS_INS5_IJNSA_ILi8EEENSA_ILi32EEEEEENS5_IJS18_SB_EEEEEEEvNS4_8identityES11_S1C_vS1D_EENS_8epilogue10collective6detail29Sm90TmaWarpSpecializedAdapterINS1G_15DefaultEpilogueISI_SJ_SJ_NS1F_6thread17LinearCombinationISI_Li1EffLNS1K_9ScaleType4KindE0ELNS_15FloatRoundStyleE2ESI_EENS1_15EpilogueDefaultEEEEEvvEEEEvNT_6ParamsE:
	.zero		1664


//--------------------- SYMBOLS --------------------------

	.type		.nv.reservedSmem.offset0,@object
	.size		.nv.reservedSmem.offset0,0x4
	.type		__assertfail,@function
